	.target	sm_100a

	.elftype	@"ET_EXEC"


//--------------------- .note.nv.tkinfo           --------------------------
	.section	.note.nv.tkinfo,"",@"SHT_NOTE"
	.sectionflags	@"SHF_NOTE_NV_TKINFO"
	.tkinfo
        /*0018*/ 	.word	0x00000002
        /*0030*/ 	.string	""
        /*0030*/ 	.string	"ptxas"
        /*0030*/ 	.string	"Cuda compilation tools, release 13.0, V13.0.88"
        /*0030*/ 	.string	"Build cuda_13.0.r13.0/compiler.36424714_0"
        /*0030*/ 	.string	"-arch sm_100a -m 64 "



//--------------------- .note.nv.cuinfo           --------------------------
	.section	.note.nv.cuinfo,"",@"SHT_NOTE"
	.sectionflags	@"SHF_NOTE_NV_CUINFO"
        /*0018*/ 	.short	0x0002
        /*001a*/ 	.short	0x0064
        /*001c*/ 	.short	0x0082
	.zero		2


//--------------------- .nv.info                  --------------------------
	.section	.nv.info,"",@"SHT_CUDA_INFO"
	.align	4


	//----- nvinfo : EIATTR_REGCOUNT
	.align		4
        /*0000*/ 	.byte	0x04, 0x2f
        /*0002*/ 	.short	(.L_20 - .L_19)
	.align		4
.L_19:
        /*0004*/ 	.word	index@(_ZN7cutlass13device_kernelINS_4gemm6kernel13GemmUniversalIN4cute5tupleIJiiiiEEENS1_10collective13CollectiveMmaINS1_35MainloopSm100TmaUmmaWarpSpecializedILi10ELi2ELi4ENS5_IJNS4_1CILi1EEESB_SB_EEEEENS5_IJNSA_ILi64EEENSA_ILi256EEESE_EEENS_12float_e5m2_tENS5_IJSB_llEEESH_NS5_IJlSB_lEEENS4_8TiledMMAINS4_8MMA_AtomIJNS4_10MMA_TraitsINS4_19SM100_MMA_F8F6F4_SSEJSH_SH_fSE_SF_NS4_17integral_constantINS4_4UMMA5MajorELSQ_1EEENSO_ISQ_LSQ_0EEENSO_INSP_7ScaleInELST_0EEESU_EEEEEENS4_6LayoutISC_NS5_IJNSA_ILi0EEESY_SY_EEEEENS5_IJNS4_10UnderscoreES11_S11_EEEEENS4_13SM90_TMA_LOADENS4_14ComposedLayoutINS4_7SwizzleILi2ELi4ELi3EEENS4_18smem_ptr_flag_bitsILi8EEENSX_INS5_IJSE_NSA_ILi8EEEEEENS5_IJSB_SE_EEEEEEEvNS4_8identityES14_NS15_IS17_S19_NSX_INS5_IJS1A_SE_EEENS5_IJSE_SB_EEEEEEEvS1F_EENS_8epilogue10collective18CollectiveEpilogueINS1L_23Sm100TmaWarpSpecializedILi4ELi2ELi32ELb0ELb0EEEJSG_NS5_IJNSX_ISE_SB_EES1Q_EEESH_SJ_SH_SJ_NS1L_6fusion15FusionCallbacksIS1P_NS1S_17LinearCombinationISH_fSH_fLNS_15FloatRoundStyleE2EEESG_S1R_JEEENS4_5SM1004TMEM4LOAD26SM100_TMEM_LOAD_16dp32b32xES14_S1J_NS4_39AutoVectorizingCopyWithAssumedAlignmentILi128EEENS4_14SM90_TMA_STOREES1J_S23_S23_EEEvvEEEEvNT_6ParamsE)
        /*0008*/ 	.word	0x00000079


	//----- nvinfo : EIATTR_FRAME_SIZE
	.align		4
.L_20:
        /*000c*/ 	.byte	0x04, 0x11
        /*000e*/ 	.short	(.L_22 - .L_21)
	.align		4
.L_21:
        /*0010*/ 	.word	index@($__internal_2_$__cuda_sm10x_tcgen05_guardrail_trap_unallocated_columns_being_dealloced)
        /*0014*/ 	.word	0x00000000


	//----- nvinfo : EIATTR_FRAME_SIZE
	.align		4
.L_22:
        /*0018*/ 	.byte	0x04, 0x11
        /*001a*/ 	.short	(.L_24 - .L_23)
	.align		4
.L_23:
        /*001c*/ 	.word	index@($__internal_1_$__cuda_sm10x_tcgen05_guardrail_trap_phase_invalid_during_alloc)
        /*0020*/ 	.word	0x00000000


	//----- nvinfo : EIATTR_FRAME_SIZE
	.align		4
.L_24:
        /*0024*/ 	.byte	0x04, 0x11
        /*0026*/ 	.short	(.L_26 - .L_25)
	.align		4
.L_25:
        /*0028*/ 	.word	index@($__internal_0_$__cuda_sm10x_tcgen05_guardrail_trap_col_being_dealloced_not_returned_by_alloc)
        /*002c*/ 	.word	0x00000000


	//----- nvinfo : EIATTR_FRAME_SIZE
	.align		4
.L_26:
        /*0030*/ 	.byte	0x04, 0x11
        /*0032*/ 	.short	(.L_28 - .L_27)
	.align		4
.L_27:
        /*0034*/ 	.word	index@(_ZN7cutlass13device_kernelINS_4gemm6kernel13GemmUniversalIN4cute5tupleIJiiiiEEENS1_10collective13CollectiveMmaINS1_35MainloopSm100TmaUmmaWarpSpecializedILi10ELi2ELi4ENS5_IJNS4_1CILi1EEESB_SB_EEEEENS5_IJNSA_ILi64EEENSA_ILi256EEESE_EEENS_12float_e5m2_tENS5_IJSB_llEEESH_NS5_IJlSB_lEEENS4_8TiledMMAINS4_8MMA_AtomIJNS4_10MMA_TraitsINS4_19SM100_MMA_F8F6F4_SSEJSH_SH_fSE_SF_NS4_17integral_constantINS4_4UMMA5MajorELSQ_1EEENSO_ISQ_LSQ_0EEENSO_INSP_7ScaleInELST_0EEESU_EEEEEENS4_6LayoutISC_NS5_IJNSA_ILi0EEESY_SY_EEEEENS5_IJNS4_10UnderscoreES11_S11_EEEEENS4_13SM90_TMA_LOADENS4_14ComposedLayoutINS4_7SwizzleILi2ELi4ELi3EEENS4_18smem_ptr_flag_bitsILi8EEENSX_INS5_IJSE_NSA_ILi8EEEEEENS5_IJSB_SE_EEEEEEEvNS4_8identityES14_NS15_IS17_S19_NSX_INS5_IJS1A_SE_EEENS5_IJSE_SB_EEEEEEEvS1F_EENS_8epilogue10collective18CollectiveEpilogueINS1L_23Sm100TmaWarpSpecializedILi4ELi2ELi32ELb0ELb0EEEJSG_NS5_IJNSX_ISE_SB_EES1Q_EEESH_SJ_SH_SJ_NS1L_6fusion15FusionCallbacksIS1P_NS1S_17LinearCombinationISH_fSH_fLNS_15FloatRoundStyleE2EEESG_S1R_JEEENS4_5SM1004TMEM4LOAD26SM100_TMEM_LOAD_16dp32b32xES14_S1J_NS4_39AutoVectorizingCopyWithAssumedAlignmentILi128EEENS4_14SM90_TMA_STOREES1J_S23_S23_EEEvvEEEEvNT_6ParamsE)
        /*0038*/ 	.word	0x00000000


	//----- nvinfo : EIATTR_MIN_STACK_SIZE
	.align		4
.L_28:
        /*003c*/ 	.byte	0x04, 0x12
        /*003e*/ 	.short	(.L_30 - .L_29)
	.align		4
.L_29:
        /*0040*/ 	.word	index@(_ZN7cutlass13device_kernelINS_4gemm6kernel13GemmUniversalIN4cute5tupleIJiiiiEEENS1_10collective13CollectiveMmaINS1_35MainloopSm100TmaUmmaWarpSpecializedILi10ELi2ELi4ENS5_IJNS4_1CILi1EEESB_SB_EEEEENS5_IJNSA_ILi64EEENSA_ILi256EEESE_EEENS_12float_e5m2_tENS5_IJSB_llEEESH_NS5_IJlSB_lEEENS4_8TiledMMAINS4_8MMA_AtomIJNS4_10MMA_TraitsINS4_19SM100_MMA_F8F6F4_SSEJSH_SH_fSE_SF_NS4_17integral_constantINS4_4UMMA5MajorELSQ_1EEENSO_ISQ_LSQ_0EEENSO_INSP_7ScaleInELST_0EEESU_EEEEEENS4_6LayoutISC_NS5_IJNSA_ILi0EEESY_SY_EEEEENS5_IJNS4_10UnderscoreES11_S11_EEEEENS4_13SM90_TMA_LOADENS4_14ComposedLayoutINS4_7SwizzleILi2ELi4ELi3EEENS4_18smem_ptr_flag_bitsILi8EEENSX_INS5_IJSE_NSA_ILi8EEEEEENS5_IJSB_SE_EEEEEEEvNS4_8identityES14_NS15_IS17_S19_NSX_INS5_IJS1A_SE_EEENS5_IJSE_SB_EEEEEEEvS1F_EENS_8epilogue10collective18CollectiveEpilogueINS1L_23Sm100TmaWarpSpecializedILi4ELi2ELi32ELb0ELb0EEEJSG_NS5_IJNSX_ISE_SB_EES1Q_EEESH_SJ_SH_SJ_NS1L_6fusion15FusionCallbacksIS1P_NS1S_17LinearCombinationISH_fSH_fLNS_15FloatRoundStyleE2EEESG_S1R_JEEENS4_5SM1004TMEM4LOAD26SM100_TMEM_LOAD_16dp32b32xES14_S1J_NS4_39AutoVectorizingCopyWithAssumedAlignmentILi128EEENS4_14SM90_TMA_STOREES1J_S23_S23_EEEvvEEEEvNT_6ParamsE)
        /*0044*/ 	.word	0x00000000
.L_30:


//--------------------- .nv.compat                --------------------------
	.section	.nv.compat,"",@"SHT_CUDA_COMPAT_INFO"
	.align	4
        /*0000*/ 	.byte	0x02, 0x09, 0x01, 0x00, 0x02, 0x02, 0x02, 0x00, 0x02, 0x05, 0x05, 0x00, 0x03, 0x07, 0x01, 0x01
        /*0010*/ 	.byte	0x02, 0x03, 0x01, 0x00, 0x02, 0x06, 0x01, 0x00, 0x04, 0x0b, 0x08, 0x00, 0x09, 0x00, 0x00, 0x00
        /*0020*/ 	.byte	0x00, 0x00, 0x00, 0x00


//--------------------- .nv.info._ZN7cutlass13device_kernelINS_4gemm6kernel13GemmUniversalIN4cute5tupleIJiiiiEEENS1_10collective13CollectiveMmaINS1_35MainloopSm100TmaUmmaWarpSpecializedILi10ELi2ELi4ENS5_IJNS4_1CILi1EEESB_SB_EEEEENS5_IJNSA_ILi64EEENSA_ILi256EEESE_EEENS_12float_e5m2_tENS5_IJSB_llEEESH_NS5_IJlSB_lEEENS4_8TiledMMAINS4_8MMA_AtomIJNS4_10MMA_TraitsINS4_19SM100_MMA_F8F6F4_SSEJSH_SH_fSE_SF_NS4_17integral_constantINS4_4UMMA5MajorELSQ_1EEENSO_ISQ_LSQ_0EEENSO_INSP_7ScaleInELST_0EEESU_EEEEEENS4_6LayoutISC_NS5_IJNSA_ILi0EEESY_SY_EEEEENS5_IJNS4_10UnderscoreES11_S11_EEEEENS4_13SM90_TMA_LOADENS4_14ComposedLayoutINS4_7SwizzleILi2ELi4ELi3EEENS4_18smem_ptr_flag_bitsILi8EEENSX_INS5_IJSE_NSA_ILi8EEEEEENS5_IJSB_SE_EEEEEEEvNS4_8identityES14_NS15_IS17_S19_NSX_INS5_IJS1A_SE_EEENS5_IJSE_SB_EEEEEEEvS1F_EENS_8epilogue10collective18CollectiveEpilogueINS1L_23Sm100TmaWarpSpecializedILi4ELi2ELi32ELb0ELb0EEEJSG_NS5_IJNSX_ISE_SB_EES1Q_EEESH_SJ_SH_SJ_NS1L_6fusion15FusionCallbacksIS1P_NS1S_17LinearCombinationISH_fSH_fLNS_15FloatRoundStyleE2EEESG_S1R_JEEENS4_5SM1004TMEM4LOAD26SM100_TMEM_LOAD_16dp32b32xES14_S1J_NS4_39AutoVectorizingCopyWithAssumedAlignmentILi128EEENS4_14SM90_TMA_STOREES1J_S23_S23_EEEvvEEEEvNT_6ParamsE --------------------------
	.section	.nv.info._ZN7cutlass13device_kernelINS_4gemm6kernel13GemmUniversalIN4cute5tupleIJiiiiEEENS1_10collective13CollectiveMmaINS1_35MainloopSm100TmaUmmaWarpSpecializedILi10ELi2ELi4ENS5_IJNS4_1CILi1EEESB_SB_EEEEENS5_IJNSA_ILi64EEENSA_ILi256EEESE_EEENS_12float_e5m2_tENS5_IJSB_llEEESH_NS5_IJlSB_lEEENS4_8TiledMMAINS4_8MMA_AtomIJNS4_10MMA_TraitsINS4_19SM100_MMA_F8F6F4_SSEJSH_SH_fSE_SF_NS4_17integral_constantINS4_4UMMA5MajorELSQ_1EEENSO_ISQ_LSQ_0EEENSO_INSP_7ScaleInELST_0EEESU_EEEEEENS4_6LayoutISC_NS5_IJNSA_ILi0EEESY_SY_EEEEENS5_IJNS4_10UnderscoreES11_S11_EEEEENS4_13SM90_TMA_LOADENS4_14ComposedLayoutINS4_7SwizzleILi2ELi4ELi3EEENS4_18smem_ptr_flag_bitsILi8EEENSX_INS5_IJSE_NSA_ILi8EEEEEENS5_IJSB_SE_EEEEEEEvNS4_8identityES14_NS15_IS17_S19_NSX_INS5_IJS1A_SE_EEENS5_IJSE_SB_EEEEEEEvS1F_EENS_8epilogue10collective18CollectiveEpilogueINS1L_23Sm100TmaWarpSpecializedILi4ELi2ELi32ELb0ELb0EEEJSG_NS5_IJNSX_ISE_SB_EES1Q_EEESH_SJ_SH_SJ_NS1L_6fusion15FusionCallbacksIS1P_NS1S_17LinearCombinationISH_fSH_fLNS_15FloatRoundStyleE2EEESG_S1R_JEEENS4_5SM1004TMEM4LOAD26SM100_TMEM_LOAD_16dp32b32xES14_S1J_NS4_39AutoVectorizingCopyWithAssumedAlignmentILi128EEENS4_14SM90_TMA_STOREES1J_S23_S23_EEEvvEEEEvNT_6ParamsE,"",@"SHT_CUDA_INFO"
	.sectionflags	@""
	.align	4


	//----- nvinfo : EIATTR_CUDA_API_VERSION
	.align		4
        /*0000*/ 	.byte	0x04, 0x37
        /*0002*/ 	.short	(.L_32 - .L_31)
.L_31:
        /*0004*/ 	.word	0x00000082


	//----- nvinfo : EIATTR_KPARAM_INFO
	.align		4
.L_32:
        /*0008*/ 	.byte	0x04, 0x17
        /*000a*/ 	.short	(.L_34 - .L_33)
.L_33:
        /*000c*/ 	.word	0x00000000
        /*0010*/ 	.short	0x0000
        /*0012*/ 	.short	0x0000
        /*0014*/ 	.byte	0x00, 0xf0, 0x01, 0x20


	//----- nvinfo : EIATTR_AT_ENTRY_FRAGMENTS
	.align		4
.L_34:
        /*0018*/ 	.byte	0x04, 0x4f
        /*001a*/ 	.short	(.L_36 - .L_35)


	//   ....[0]....
.L_35:
        /*001c*/ 	.word	0x00000006


	//----- nvinfo : EIATTR_RESERVED_SMEM_USED
	.align		4
.L_36:
        /*0020*/ 	.byte	0x01, 0x41
	.zero		2


	//----- nvinfo : EIATTR_SPARSE_MMA_MASK
	.align		4
        /*0024*/ 	.byte	0x03, 0x50
        /*0026*/ 	.short	0x0000


	//----- nvinfo : EIATTR_TCGEN05_1CTA_USED
	.align		4
        /*0028*/ 	.byte	0x01, 0x51
	.zero		2


	//----- nvinfo : EIATTR_MAXREG_COUNT
	.align		4
        /*002c*/ 	.byte	0x03, 0x1b
        /*002e*/ 	.short	0x00ff


	//----- nvinfo : EIATTR_NUM_BARRIERS
	.align		4
        /*0030*/ 	.byte	0x02, 0x4c
        /*0032*/ 	.byte	0x07
	.zero		1


	//----- nvinfo : EIATTR_EXTERNS
	.align		4
        /*0034*/ 	.byte	0x04, 0x0f
        /*0036*/ 	.short	(.L_38 - .L_37)


	//   ....[0]....
	.align		4
.L_37:
        /*0038*/ 	.word	index@(__assertfail)


	//----- nvinfo : EIATTR_MERCURY_ISA_VERSION
	.align		4
.L_38:
        /*003c*/ 	.byte	0x03, 0x5f
        /*003e*/ 	.short	0x0101


	//----- nvinfo : EIATTR_INT_WARP_WIDE_INSTR_OFFSETS
	.align		4
        /*0040*/ 	.byte	0x04, 0x31
        /*0042*/ 	.short	(.L_40 - .L_39)


	//   ....[0]....
.L_39:
        /*0044*/ 	.word	0x00001ed0


	//   ....[1]....
        /*0048*/ 	.word	0x00003be0


	//   ....[2]....
        /*004c*/ 	.word	0x00003c10


	//   ....[3]....
        /*0050*/ 	.word	0x00003c60


	//   ....[4]....
        /*0054*/ 	.word	0x00004580


	//   ....[5]....
        /*0058*/ 	.word	0x000045e0


	//   ....[6]....
        /*005c*/ 	.word	0x000046c0


	//   ....[7]....
        /*0060*/ 	.word	0x00004730


	//   ....[8]....
        /*0064*/ 	.word	0x00004840


	//   ....[9]....
        /*0068*/ 	.word	0x000048d0


	//   ....[10]....
        /*006c*/ 	.word	0x00004aa0


	//   ....[11]....
        /*0070*/ 	.word	0x00004c00


	//----- nvinfo : EIATTR_COOP_GROUP_MASK_REGIDS
	.align		4
.L_40:
        /*0074*/ 	.byte	0x04, 0x29
        /*0076*/ 	.short	(.L_42 - .L_41)


	//   ....[0]....
.L_41:
        /*0078*/ 	.word	0xffffffff


	//   ....[1]....
        /*007c*/ 	.word	0xffffffff


	//   ....[2]....
        /*0080*/ 	.word	0xffffffff


	//   ....[3]....
        /*0084*/ 	.word	0xffffffff


	//   ....[4]....
        /*0088*/ 	.word	0xffffffff


	//   ....[5]....
        /*008c*/ 	.word	0xffffffff


	//   ....[6]....
        /*0090*/ 	.word	0xffffffff


	//   ....[7]....
        /*0094*/ 	.word	0xffffffff


	//   ....[8]....
        /*0098*/ 	.word	0xffffffff


	//   ....[9]....
        /*009c*/ 	.word	0xffffffff


	//   ....[10]....
        /*00a0*/ 	.word	0xffffffff


	//   ....[11]....
        /*00a4*/ 	.word	0xffffffff


	//   ....[12]....
        /*00a8*/ 	.word	0xffffffff


	//----- nvinfo : EIATTR_COOP_GROUP_INSTR_OFFSETS
	.align		4
.L_42:
        /*00ac*/ 	.byte	0x04, 0x28
        /*00ae*/ 	.short	(.L_44 - .L_43)


	//   ....[0]....
.L_43:
        /*00b0*/ 	.word	0x00000090


	//   ....[1]....
        /*00b4*/ 	.word	0x000004d0


	//   ....[2]....
        /*00b8*/ 	.word	0x00000730


	//   ....[3]....
        /*00bc*/ 	.word	0x000008d0


	//   ....[4]....
        /*00c0*/ 	.word	0x000009d0


	//   ....[5]....
        /*00c4*/ 	.word	0x00000b40


	//   ....[6]....
        /*00c8*/ 	.word	0x00000ce0


	//   ....[7]....
        /*00cc*/ 	.word	0x00001db0


	//   ....[8]....
        /*00d0*/ 	.word	0x00002ef0


	//   ....[9]....
        /*00d4*/ 	.word	0x00003100


	//   ....[10]....
        /*00d8*/ 	.word	0x00003130


	//   ....[11]....
        /*00dc*/ 	.word	0x00003ad0


	//   ....[12]....
        /*00e0*/ 	.word	0x00003d00


	//----- nvinfo : EIATTR_VRC_CTA_INIT_COUNT
	.align		4
.L_44:
        /*00e4*/ 	.byte	0x02, 0x4a
        /*00e6*/ 	.byte	0x80
	.zero		1


	//----- nvinfo : EIATTR_SYSCALL_OFFSETS
	.align		4
        /*00e8*/ 	.byte	0x04, 0x46
        /*00ea*/ 	.short	(.L_46 - .L_45)


	//   ....[0]....
.L_45:
        /*00ec*/ 	.word	0x00005680


	//   ....[1]....
        /*00f0*/ 	.word	0x000057c0


	//   ....[2]....
        /*00f4*/ 	.word	0x00005fc0


	//   ....[3]....
        /*00f8*/ 	.word	0x00006d60


	//   ....[4]....
        /*00fc*/ 	.word	0x00007ac0


	//   ....[5]....
        /*0100*/ 	.word	0x00008850


	//----- nvinfo : EIATTR_MBARRIER_INSTR_OFFSETS
	.align		4
.L_46:
        /*0104*/ 	.byte	0x04, 0x39
        /*0106*/ 	.short	(.L_48 - .L_47)


	//   ....[0]....
.L_47:
        /*0108*/ 	.word	0x000005d0
        /*010c*/ 	.word	0x000000ff
        /*0110*/ 	.word	0x00000000
        /*0114*/ 	.short	0x0100
        /*0116*/ 	.byte	0x05
	.zero		1


	//   ....[1]....
        /*0118*/ 	.word	0x000005e0
        /*011c*/ 	.word	0x000000ff
        /*0120*/ 	.word	0x00000050
        /*0124*/ 	.short	0x0100
        /*0126*/ 	.byte	0x05
	.zero		1


	//   ....[2]....
        /*0128*/ 	.word	0x000005f0
        /*012c*/ 	.word	0x000000ff
        /*0130*/ 	.word	0x00000008
        /*0134*/ 	.short	0x0100
        /*0136*/ 	.byte	0x05
	.zero		1


	//   ....[3]....
        /*0138*/ 	.word	0x00000600
        /*013c*/ 	.word	0x000000ff
        /*0140*/ 	.word	0x00000058
        /*0144*/ 	.short	0x0100
        /*0146*/ 	.byte	0x05
	.zero		1


	//   ....[4]....
        /*0148*/ 	.word	0x00000610
        /*014c*/ 	.word	0x000000ff
        /*0150*/ 	.word	0x00000010
        /*0154*/ 	.short	0x0100
        /*0156*/ 	.byte	0x05
	.zero		1


	//   ....[5]....
        /*0158*/ 	.word	0x00000620
        /*015c*/ 	.word	0x000000ff
        /*0160*/ 	.word	0x00000060
        /*0164*/ 	.short	0x0100
        /*0166*/ 	.byte	0x05
	.zero		1


	//   ....[6]....
        /*0168*/ 	.word	0x00000630
        /*016c*/ 	.word	0x000000ff
        /*0170*/ 	.word	0x00000018
        /*0174*/ 	.short	0x0100
        /*0176*/ 	.byte	0x05
	.zero		1


	//   ....[7]....
        /*0178*/ 	.word	0x00000640
        /*017c*/ 	.word	0x000000ff
        /*0180*/ 	.word	0x00000068
        /*0184*/ 	.short	0x0100
        /*0186*/ 	.byte	0x05
	.zero		1


	//   ....[8]....
        /*0188*/ 	.word	0x00000650
        /*018c*/ 	.word	0x000000ff
        /*0190*/ 	.word	0x00000020
        /*0194*/ 	.short	0x0100
        /*0196*/ 	.byte	0x05
	.zero		1


	//   ....[9]....
        /*0198*/ 	.word	0x00000660
        /*019c*/ 	.word	0x000000ff
        /*01a0*/ 	.word	0x00000070
        /*01a4*/ 	.short	0x0100
        /*01a6*/ 	.byte	0x05
	.zero		1


	//   ....[10]....
        /*01a8*/ 	.word	0x00000670
        /*01ac*/ 	.word	0x000000ff
        /*01b0*/ 	.word	0x00000028
        /*01b4*/ 	.short	0x0100
        /*01b6*/ 	.byte	0x05
	.zero		1


	//   ....[11]....
        /*01b8*/ 	.word	0x00000680
        /*01bc*/ 	.word	0x000000ff
        /*01c0*/ 	.word	0x00000078
        /*01c4*/ 	.short	0x0100
        /*01c6*/ 	.byte	0x05
	.zero		1


	//   ....[12]....
        /*01c8*/ 	.word	0x00000690
        /*01cc*/ 	.word	0x000000ff
        /*01d0*/ 	.word	0x00000030
        /*01d4*/ 	.short	0x0100
        /*01d6*/ 	.byte	0x05
	.zero		1


	//   ....[13]....
        /*01d8*/ 	.word	0x000006a0
        /*01dc*/ 	.word	0x000000ff
        /*01e0*/ 	.word	0x00000080
        /*01e4*/ 	.short	0x0100
        /*01e6*/ 	.byte	0x05
	.zero		1


	//   ....[14]....
        /*01e8*/ 	.word	0x000006b0
        /*01ec*/ 	.word	0x000000ff
        /*01f0*/ 	.word	0x00000038
        /*01f4*/ 	.short	0x0100
        /*01f6*/ 	.byte	0x05
	.zero		1


	//   ....[15]....
        /*01f8*/ 	.word	0x000006c0
        /*01fc*/ 	.word	0x000000ff
        /*0200*/ 	.word	0x00000088
        /*0204*/ 	.short	0x0100
        /*0206*/ 	.byte	0x05
	.zero		1


	//   ....[16]....
        /*0208*/ 	.word	0x000006d0
        /*020c*/ 	.word	0x000000ff
        /*0210*/ 	.word	0x00000040
        /*0214*/ 	.short	0x0100
        /*0216*/ 	.byte	0x05
	.zero		1


	//   ....[17]....
        /*0218*/ 	.word	0x000006e0
        /*021c*/ 	.word	0x000000ff
        /*0220*/ 	.word	0x00000090
        /*0224*/ 	.short	0x0100
        /*0226*/ 	.byte	0x05
	.zero		1


	//   ....[18]....
        /*0228*/ 	.word	0x000006f0
        /*022c*/ 	.word	0x000000ff
        /*0230*/ 	.word	0x00000048
        /*0234*/ 	.short	0x0100
        /*0236*/ 	.byte	0x05
	.zero		1


	//   ....[19]....
        /*0238*/ 	.word	0x00000700
        /*023c*/ 	.word	0x000000ff
        /*0240*/ 	.word	0x00000098
        /*0244*/ 	.short	0x0100
        /*0246*/ 	.byte	0x05
	.zero		1


	//   ....[20]....
        /*0248*/ 	.word	0x00000840
        /*024c*/ 	.word	0x000000ff
        /*0250*/ 	.word	0x000000a0
        /*0254*/ 	.short	0x0100
        /*0256*/ 	.byte	0x07
	.zero		1


	//   ....[21]....
        /*0258*/ 	.word	0x00000850
        /*025c*/ 	.word	0x000000ff
        /*0260*/ 	.word	0x000000c0
        /*0264*/ 	.short	0x0100
        /*0266*/ 	.byte	0x07
	.zero		1


	//   ....[22]....
        /*0268*/ 	.word	0x00000860
        /*026c*/ 	.word	0x000000ff
        /*0270*/ 	.word	0x000000a8
        /*0274*/ 	.short	0x0100
        /*0276*/ 	.byte	0x07
	.zero		1


	//   ....[23]....
        /*0278*/ 	.word	0x00000870
        /*027c*/ 	.word	0x000000ff
        /*0280*/ 	.word	0x000000c8
        /*0284*/ 	.short	0x0100
        /*0286*/ 	.byte	0x07
	.zero		1


	//   ....[24]....
        /*0288*/ 	.word	0x00000880
        /*028c*/ 	.word	0x000000ff
        /*0290*/ 	.word	0x000000b0
        /*0294*/ 	.short	0x0100
        /*0296*/ 	.byte	0x07
	.zero		1


	//   ....[25]....
        /*0298*/ 	.word	0x00000890
        /*029c*/ 	.word	0x000000ff
        /*02a0*/ 	.word	0x000000d0
        /*02a4*/ 	.short	0x0100
        /*02a6*/ 	.byte	0x07
	.zero		1


	//   ....[26]....
        /*02a8*/ 	.word	0x000008a0
        /*02ac*/ 	.word	0x000000ff
        /*02b0*/ 	.word	0x000000b8
        /*02b4*/ 	.short	0x0100
        /*02b6*/ 	.byte	0x07
	.zero		1


	//   ....[27]....
        /*02b8*/ 	.word	0x000008b0
        /*02bc*/ 	.word	0x000000ff
        /*02c0*/ 	.word	0x000000d8
        /*02c4*/ 	.short	0x0100
        /*02c6*/ 	.byte	0x07
	.zero		1


	//   ....[28]....
        /*02c8*/ 	.word	0x000009a0
        /*02cc*/ 	.word	0x000000ff
        /*02d0*/ 	.word	0x000000e0
        /*02d4*/ 	.short	0x0100
        /*02d6*/ 	.byte	0x05
	.zero		1


	//   ....[29]....
        /*02d8*/ 	.word	0x000009b0
        /*02dc*/ 	.word	0x000000ff
        /*02e0*/ 	.word	0x000000e8
        /*02e4*/ 	.short	0x0100
        /*02e6*/ 	.byte	0x05
	.zero		1


	//   ....[30]....
        /*02e8*/ 	.word	0x00000af0
        /*02ec*/ 	.word	0x000000ff
        /*02f0*/ 	.word	0x000000f0
        /*02f4*/ 	.short	0x0100
        /*02f6*/ 	.byte	0x05
	.zero		1


	//   ....[31]....
        /*02f8*/ 	.word	0x00000b00
        /*02fc*/ 	.word	0x000000ff
        /*0300*/ 	.word	0x00000100
        /*0304*/ 	.short	0x0100
        /*0306*/ 	.byte	0x05
	.zero		1


	//   ....[32]....
        /*0308*/ 	.word	0x00000b10
        /*030c*/ 	.word	0x000000ff
        /*0310*/ 	.word	0x000000f8
        /*0314*/ 	.short	0x0100
        /*0316*/ 	.byte	0x05
	.zero		1


	//   ....[33]....
        /*0318*/ 	.word	0x00000b20
        /*031c*/ 	.word	0x000000ff
        /*0320*/ 	.word	0x00000108
        /*0324*/ 	.short	0x0100
        /*0326*/ 	.byte	0x05
	.zero		1


	//   ....[34]....
        /*0328*/ 	.word	0x00000c50
        /*032c*/ 	.word	0x000000ff
        /*0330*/ 	.word	0x00000110
        /*0334*/ 	.short	0x0100
        /*0336*/ 	.byte	0x07
	.zero		1


	//   ....[35]....
        /*0338*/ 	.word	0x00000c60
        /*033c*/ 	.word	0x000000ff
        /*0340*/ 	.word	0x00000130
        /*0344*/ 	.short	0x0100
        /*0346*/ 	.byte	0x07
	.zero		1


	//   ....[36]....
        /*0348*/ 	.word	0x00000c70
        /*034c*/ 	.word	0x000000ff
        /*0350*/ 	.word	0x00000118
        /*0354*/ 	.short	0x0100
        /*0356*/ 	.byte	0x07
	.zero		1


	//   ....[37]....
        /*0358*/ 	.word	0x00000c80
        /*035c*/ 	.word	0x000000ff
        /*0360*/ 	.word	0x00000138
        /*0364*/ 	.short	0x0100
        /*0366*/ 	.byte	0x07
	.zero		1


	//   ....[38]....
        /*0368*/ 	.word	0x00000c90
        /*036c*/ 	.word	0x000000ff
        /*0370*/ 	.word	0x00000120
        /*0374*/ 	.short	0x0100
        /*0376*/ 	.byte	0x07
	.zero		1


	//   ....[39]....
        /*0378*/ 	.word	0x00000ca0
        /*037c*/ 	.word	0x000000ff
        /*0380*/ 	.word	0x00000140
        /*0384*/ 	.short	0x0100
        /*0386*/ 	.byte	0x07
	.zero		1


	//   ....[40]....
        /*0388*/ 	.word	0x00000cb0
        /*038c*/ 	.word	0x000000ff
        /*0390*/ 	.word	0x00000128
        /*0394*/ 	.short	0x0100
        /*0396*/ 	.byte	0x07
	.zero		1


	//   ....[41]....
        /*0398*/ 	.word	0x00000cc0
        /*039c*/ 	.word	0x000000ff
        /*03a0*/ 	.word	0x00000148
        /*03a4*/ 	.short	0x0100
        /*03a6*/ 	.byte	0x07
	.zero		1


	//   ....[42]....
        /*03a8*/ 	.word	0x00000db0
        /*03ac*/ 	.word	0x000000ff
        /*03b0*/ 	.word	0x00000150
        /*03b4*/ 	.short	0x0100
        /*03b6*/ 	.byte	0x05
	.zero		1


	//   ....[43]....
        /*03b8*/ 	.word	0x00000dc0
        /*03bc*/ 	.word	0x000000ff
        /*03c0*/ 	.word	0x00000160
        /*03c4*/ 	.short	0x0100
        /*03c6*/ 	.byte	0x05
	.zero		1


	//   ....[44]....
        /*03c8*/ 	.word	0x00000dd0
        /*03cc*/ 	.word	0x000000ff
        /*03d0*/ 	.word	0x00000158
        /*03d4*/ 	.short	0x0100
        /*03d6*/ 	.byte	0x05
	.zero		1


	//   ....[45]....
        /*03d8*/ 	.word	0x00000de0
        /*03dc*/ 	.word	0x000000ff
        /*03e0*/ 	.word	0x00000168
        /*03e4*/ 	.short	0x0100
        /*03e6*/ 	.byte	0x05
	.zero		1


	//   ....[46]....
        /*03e8*/ 	.word	0x000016b0
        /*03ec*/ 	.word	0x00000002
        /*03f0*/ 	.word	0x00000160
        /*03f4*/ 	.short	0x010a
        /*03f6*/ 	.byte	0xff
	.zero		1


	//   ....[47]....
        /*03f8*/ 	.word	0x000016e0
        /*03fc*/ 	.word	0x00000002
        /*0400*/ 	.word	0x00000150
        /*0404*/ 	.short	0x0101
        /*0406*/ 	.byte	0xff
	.zero		1


	//   ....[48]....
        /*0408*/ 	.word	0x000017b0
        /*040c*/ 	.word	0x000000ff
        /*0410*/ 	.word	0x00000050
        /*0414*/ 	.short	0x010a
        /*0416*/ 	.byte	0x08
	.zero		1


	//   ....[49]....
        /*0418*/ 	.word	0x00001850
        /*041c*/ 	.word	0x000000ff
        /*0420*/ 	.word	0x00000050
        /*0424*/ 	.short	0x010a
        /*0426*/ 	.byte	0x21
	.zero		1


	//   ....[50]....
        /*0428*/ 	.word	0x000019a0
        /*042c*/ 	.word	0x000000ff
        /*0430*/ 	.word	0x00000050
        /*0434*/ 	.short	0x010a
        /*0436*/ 	.byte	0x08
	.zero		1


	//   ....[51]....
        /*0438*/ 	.word	0x00001ab0
        /*043c*/ 	.word	0x000000ff
        /*0440*/ 	.word	0x000000e8
        /*0444*/ 	.short	0x0101
        /*0446*/ 	.byte	0x04
	.zero		1


	//   ....[52]....
        /*0448*/ 	.word	0x00001ad0
        /*044c*/ 	.word	0x000000ff
        /*0450*/ 	.word	0x00000050
        /*0454*/ 	.short	0x010a
        /*0456*/ 	.byte	0x08
	.zero		1


	//   ....[53]....
        /*0458*/ 	.word	0x00001b50
        /*045c*/ 	.word	0x000000ff
        /*0460*/ 	.word	0x00000050
        /*0464*/ 	.short	0x010a
        /*0466*/ 	.byte	0x11
	.zero		1


	//   ....[54]....
        /*0468*/ 	.word	0x00001ca0
        /*046c*/ 	.word	0x000000ff
        /*0470*/ 	.word	0x00000050
        /*0474*/ 	.short	0x010a
        /*0476*/ 	.byte	0x08
	.zero		1


	//   ....[55]....
        /*0478*/ 	.word	0x00001de0
        /*047c*/ 	.word	0x00000002
        /*0480*/ 	.word	0x000000f0
        /*0484*/ 	.short	0x010a
        /*0486*/ 	.byte	0xff
	.zero		1


	//   ....[56]....
        /*0488*/ 	.word	0x00001ea0
        /*048c*/ 	.word	0x00000002
        /*0490*/ 	.word	0x00000000
        /*0494*/ 	.short	0x0101
        /*0496*/ 	.byte	0xff
	.zero		1


	//   ....[57]....
        /*0498*/ 	.word	0x00002400
        /*049c*/ 	.word	0x000000ff
        /*04a0*/ 	.word	0x00000000
        /*04a4*/ 	.short	0x010a
        /*04a6*/ 	.byte	0x05
	.zero		1


	//   ....[58]....
        /*04a8*/ 	.word	0x00002490
        /*04ac*/ 	.word	0x000000ff
        /*04b0*/ 	.word	0x00000000
        /*04b4*/ 	.short	0x010a
        /*04b6*/ 	.byte	0x05
	.zero		1


	//   ....[59]....
        /*04b8*/ 	.word	0x00002520
        /*04bc*/ 	.word	0x000000ff
        /*04c0*/ 	.word	0x00000000
        /*04c4*/ 	.short	0x010a
        /*04c6*/ 	.byte	0x05
	.zero		1


	//   ....[60]....
        /*04c8*/ 	.word	0x000025b0
        /*04cc*/ 	.word	0x000000ff
        /*04d0*/ 	.word	0x00000000
        /*04d4*/ 	.short	0x010a
        /*04d6*/ 	.byte	0x05
	.zero		1


	//   ....[61]....
        /*04d8*/ 	.word	0x00002640
        /*04dc*/ 	.word	0x000000ff
        /*04e0*/ 	.word	0x00000000
        /*04e4*/ 	.short	0x010a
        /*04e6*/ 	.byte	0x05
	.zero		1


	//   ....[62]....
        /*04e8*/ 	.word	0x000026d0
        /*04ec*/ 	.word	0x000000ff
        /*04f0*/ 	.word	0x00000000
        /*04f4*/ 	.short	0x010a
        /*04f6*/ 	.byte	0x05
	.zero		1


	//   ....[63]....
        /*04f8*/ 	.word	0x00002760
        /*04fc*/ 	.word	0x000000ff
        /*0500*/ 	.word	0x00000000
        /*0504*/ 	.short	0x010a
        /*0506*/ 	.byte	0x05
	.zero		1


	//   ....[64]....
        /*0508*/ 	.word	0x000027f0
        /*050c*/ 	.word	0x000000ff
        /*0510*/ 	.word	0x00000000
        /*0514*/ 	.short	0x010a
        /*0516*/ 	.byte	0x05
	.zero		1


	//   ....[65]....
        /*0518*/ 	.word	0x00002880
        /*051c*/ 	.word	0x000000ff
        /*0520*/ 	.word	0x00000000
        /*0524*/ 	.short	0x010a
        /*0526*/ 	.byte	0x05
	.zero		1


	//   ....[66]....
        /*0528*/ 	.word	0x00002920
        /*052c*/ 	.word	0x00000000
        /*0530*/ 	.word	0x00000000
        /*0534*/ 	.short	0x010a
        /*0536*/ 	.byte	0xff
	.zero		1


	//   ....[67]....
        /*0538*/ 	.word	0x00002a40
        /*053c*/ 	.word	0x00000000
        /*0540*/ 	.word	0x00000150
        /*0544*/ 	.short	0x010a
        /*0546*/ 	.byte	0xff
	.zero		1


	//   ....[68]....
        /*0548*/ 	.word	0x00002ab0
        /*054c*/ 	.word	0x00000000
        /*0550*/ 	.word	0x00000000
        /*0554*/ 	.short	0x0101
        /*0556*/ 	.byte	0xff
	.zero		1


	//   ....[69]....
        /*0558*/ 	.word	0x00002ad0
        /*055c*/ 	.word	0x000000ff
        /*0560*/ 	.word	0x00000100
        /*0564*/ 	.short	0x010a
        /*0566*/ 	.byte	0x05
	.zero		1


	//   ....[70]....
        /*0568*/ 	.word	0x00002bf0
        /*056c*/ 	.word	0x00000000
        /*0570*/ 	.word	0x000000f0
        /*0574*/ 	.short	0x010a
        /*0576*/ 	.byte	0xff
	.zero		1


	//   ....[71]....
        /*0578*/ 	.word	0x00002cf0
        /*057c*/ 	.word	0x00000000
        /*0580*/ 	.word	0x00000000
        /*0584*/ 	.short	0x0101
        /*0586*/ 	.byte	0xff
	.zero		1


	//   ....[72]....
        /*0588*/ 	.word	0x00002d80
        /*058c*/ 	.word	0x000000ff
        /*0590*/ 	.word	0x00000100
        /*0594*/ 	.short	0x0106
        /*0596*/ 	.byte	0x05
	.zero		1


	//   ....[73]....
        /*0598*/ 	.word	0x00002da0
        /*059c*/ 	.word	0x000000ff
        /*05a0*/ 	.word	0x00000100
        /*05a4*/ 	.short	0x010a
        /*05a6*/ 	.byte	0x05
	.zero		1


	//   ....[74]....
        /*05a8*/ 	.word	0x00002e30
        /*05ac*/ 	.word	0x000000ff
        /*05b0*/ 	.word	0x00000100
        /*05b4*/ 	.short	0x0106
        /*05b6*/ 	.byte	0x04
	.zero		1


	//   ....[75]....
        /*05b8*/ 	.word	0x00002e70
        /*05bc*/ 	.word	0x00000000
        /*05c0*/ 	.word	0x00000100
        /*05c4*/ 	.short	0x010a
        /*05c6*/ 	.byte	0xff
	.zero		1


	//   ....[76]....
        /*05c8*/ 	.word	0x00003360
        /*05cc*/ 	.word	0x00000000
        /*05d0*/ 	.word	0x000000f0
        /*05d4*/ 	.short	0x010a
        /*05d6*/ 	.byte	0xff
	.zero		1


	//   ....[77]....
        /*05d8*/ 	.word	0x00003460
        /*05dc*/ 	.word	0x00000003
        /*05e0*/ 	.word	0x00000000
        /*05e4*/ 	.short	0x0101
        /*05e6*/ 	.byte	0xff
	.zero		1


	//   ....[78]....
        /*05e8*/ 	.word	0x00003470
        /*05ec*/ 	.word	0x000000ff
        /*05f0*/ 	.word	0x00000000
        /*05f4*/ 	.short	0x010a
        /*05f6*/ 	.byte	0x04
	.zero		1


	//   ....[79]....
        /*05f8*/ 	.word	0x000034f0
        /*05fc*/ 	.word	0x000000ff
        /*0600*/ 	.word	0x00000130
        /*0604*/ 	.short	0x010a
        /*0606*/ 	.byte	0x08
	.zero		1


	//   ....[80]....
        /*0608*/ 	.word	0x000035d0
        /*060c*/ 	.word	0x000000ff
        /*0610*/ 	.word	0x00000000
        /*0614*/ 	.short	0x010a
        /*0616*/ 	.byte	0x07
	.zero		1


	//   ....[81]....
        /*0618*/ 	.word	0x00003710
        /*061c*/ 	.word	0x000000ff
        /*0620*/ 	.word	0x00000000
        /*0624*/ 	.short	0x010a
        /*0626*/ 	.byte	0x04
	.zero		1


	//   ....[82]....
        /*0628*/ 	.word	0x00003900
        /*062c*/ 	.word	0x000000ff
        /*0630*/ 	.word	0x00000000
        /*0634*/ 	.short	0x010a
        /*0636*/ 	.byte	0x05
	.zero		1


	//   ....[83]....
        /*0638*/ 	.word	0x00003990
        /*063c*/ 	.word	0x000000ff
        /*0640*/ 	.word	0x00000000
        /*0644*/ 	.short	0x010a
        /*0646*/ 	.byte	0x05
	.zero		1


	//   ....[84]....
        /*0648*/ 	.word	0x00003a20
        /*064c*/ 	.word	0x000000ff
        /*0650*/ 	.word	0x00000000
        /*0654*/ 	.short	0x010a
        /*0656*/ 	.byte	0x05
	.zero		1


	//   ....[85]....
        /*0658*/ 	.word	0x00003ab0
        /*065c*/ 	.word	0x000000ff
        /*0660*/ 	.word	0x00000000
        /*0664*/ 	.short	0x010a
        /*0666*/ 	.byte	0x07
	.zero		1


	//   ....[86]....
        /*0668*/ 	.word	0x00003f30
        /*066c*/ 	.word	0x00000000
        /*0670*/ 	.word	0x000000f0
        /*0674*/ 	.short	0x010a
        /*0676*/ 	.byte	0xff
	.zero		1


	//   ....[87]....
        /*0678*/ 	.word	0x00003ff0
        /*067c*/ 	.word	0x00000000
        /*0680*/ 	.word	0x00000000
        /*0684*/ 	.short	0x0101
        /*0686*/ 	.byte	0xff
	.zero		1


	//   ....[88]....
        /*0688*/ 	.word	0x00004310
        /*068c*/ 	.word	0x000000ff
        /*0690*/ 	.word	0x000000e8
        /*0694*/ 	.short	0x010a
        /*0696*/ 	.byte	0x07
	.zero		1


	//   ....[89]....
        /*0698*/ 	.word	0x00004500
        /*069c*/ 	.word	0x000000ff
        /*06a0*/ 	.word	0x000000c0
        /*06a4*/ 	.short	0x010a
        /*06a6*/ 	.byte	0x07
	.zero		1


	//   ....[90]....
        /*06a8*/ 	.word	0x00004670
        /*06ac*/ 	.word	0x000000ff
        /*06b0*/ 	.word	0x000000a0
        /*06b4*/ 	.short	0x010b
        /*06b6*/ 	.byte	0x07
	.zero		1


	//   ....[91]....
        /*06b8*/ 	.word	0x00004680
        /*06bc*/ 	.word	0x000000ff
        /*06c0*/ 	.word	0x00000000
        /*06c4*/ 	.short	0x0101
        /*06c6*/ 	.byte	0x08
	.zero		1


	//   ....[92]....
        /*06c8*/ 	.word	0x00004690
        /*06cc*/ 	.word	0x000000ff
        /*06d0*/ 	.word	0x000000c8
        /*06d4*/ 	.short	0x010a
        /*06d6*/ 	.byte	0x07
	.zero		1


	//   ....[93]....
        /*06d8*/ 	.word	0x000047e0
        /*06dc*/ 	.word	0x000000ff
        /*06e0*/ 	.word	0x000000a8
        /*06e4*/ 	.short	0x010b
        /*06e6*/ 	.byte	0x07
	.zero		1


	//   ....[94]....
        /*06e8*/ 	.word	0x000047f0
        /*06ec*/ 	.word	0x000000ff
        /*06f0*/ 	.word	0x00000000
        /*06f4*/ 	.short	0x0101
        /*06f6*/ 	.byte	0x08
	.zero		1


	//   ....[95]....
        /*06f8*/ 	.word	0x00004800
        /*06fc*/ 	.word	0x000000ff
        /*0700*/ 	.word	0x000000d0
        /*0704*/ 	.short	0x010a
        /*0706*/ 	.byte	0x07
	.zero		1


	//   ....[96]....
        /*0708*/ 	.word	0x00004980
        /*070c*/ 	.word	0x000000ff
        /*0710*/ 	.word	0x000000b0
        /*0714*/ 	.short	0x010b
        /*0716*/ 	.byte	0x07
	.zero		1


	//   ....[97]....
        /*0718*/ 	.word	0x000049c0
        /*071c*/ 	.word	0x000000ff
        /*0720*/ 	.word	0x00000000
        /*0724*/ 	.short	0x0101
        /*0726*/ 	.byte	0x08
	.zero		1


	//   ....[98]....
        /*0728*/ 	.word	0x00004a00
        /*072c*/ 	.word	0x000000ff
        /*0730*/ 	.word	0x000000d8
        /*0734*/ 	.short	0x010a
        /*0736*/ 	.byte	0x07
	.zero		1


	//   ....[99]....
        /*0738*/ 	.word	0x00004c40
        /*073c*/ 	.word	0x000000ff
        /*0740*/ 	.word	0x000000b8
        /*0744*/ 	.short	0x010b
        /*0746*/ 	.byte	0x07
	.zero		1


	//   ....[100]....
        /*0748*/ 	.word	0x00004c60
        /*074c*/ 	.word	0x000000ff
        /*0750*/ 	.word	0x00000000
        /*0754*/ 	.short	0x0101
        /*0756*/ 	.byte	0x0d
	.zero		1


	//   ....[101]....
        /*0758*/ 	.word	0x00004c90
        /*075c*/ 	.word	0x000000ff
        /*0760*/ 	.word	0x000000c0
        /*0764*/ 	.short	0x010a
        /*0766*/ 	.byte	0x07
	.zero		1


	//   ....[102]....
        /*0768*/ 	.word	0x00004cb0
        /*076c*/ 	.word	0x000000ff
        /*0770*/ 	.word	0x000000c8
        /*0774*/ 	.short	0x010a
        /*0776*/ 	.byte	0x07
	.zero		1


	//   ....[103]....
        /*0778*/ 	.word	0x00004cd0
        /*077c*/ 	.word	0x000000ff
        /*0780*/ 	.word	0x000000d0
        /*0784*/ 	.short	0x010a
        /*0786*/ 	.byte	0x07
	.zero		1


	//   ....[104]....
        /*0788*/ 	.word	0x00004d10
        /*078c*/ 	.word	0x00000000
        /*0790*/ 	.word	0x000000d8
        /*0794*/ 	.short	0x010a
        /*0796*/ 	.byte	0xff
	.zero		1


	//   ....[105]....
        /*0798*/ 	.word	0x00005050
        /*079c*/ 	.word	0x00000000
        /*07a0*/ 	.word	0x000000f0
        /*07a4*/ 	.short	0x010a
        /*07a6*/ 	.byte	0xff
	.zero		1


	//   ....[106]....
        /*07a8*/ 	.word	0x00005160
        /*07ac*/ 	.word	0x00000000
        /*07b0*/ 	.word	0x00000000
        /*07b4*/ 	.short	0x0101
        /*07b6*/ 	.byte	0xff
	.zero		1


	//   ....[107]....
        /*07b8*/ 	.word	0x00005b80
        /*07bc*/ 	.word	0x00000002
        /*07c0*/ 	.word	0x000000a0
        /*07c4*/ 	.short	0x010a
        /*07c6*/ 	.byte	0xff
	.zero		1


	//   ....[108]....
        /*07c8*/ 	.word	0x00005bc0
        /*07cc*/ 	.word	0x00000071
        /*07d0*/ 	.word	0x00000110
        /*07d4*/ 	.short	0x010a
        /*07d6*/ 	.byte	0xff
	.zero		1


	//   ....[109]....
        /*07d8*/ 	.word	0x00005d00
        /*07dc*/ 	.word	0x00000002
        /*07e0*/ 	.word	0x000000a0
        /*07e4*/ 	.short	0x010a
        /*07e6*/ 	.byte	0xff
	.zero		1


	//   ....[110]....
        /*07e8*/ 	.word	0x00005e20
        /*07ec*/ 	.word	0x00000000
        /*07f0*/ 	.word	0x00000000
        /*07f4*/ 	.short	0x0101
        /*07f6*/ 	.byte	0xff
	.zero		1


	//   ....[111]....
        /*07f8*/ 	.word	0x00005ea0
        /*07fc*/ 	.word	0x00000071
        /*0800*/ 	.word	0x00000110
        /*0804*/ 	.short	0x010a
        /*0806*/ 	.byte	0xff
	.zero		1


	//   ....[112]....
        /*0808*/ 	.word	0x000069f0
        /*080c*/ 	.word	0x00000000
        /*0810*/ 	.word	0x000000a0
        /*0814*/ 	.short	0x010a
        /*0816*/ 	.byte	0xff
	.zero		1


	//   ....[113]....
        /*0818*/ 	.word	0x00006ab0
        /*081c*/ 	.word	0x00000000
        /*0820*/ 	.word	0x000000a0
        /*0824*/ 	.short	0x010a
        /*0826*/ 	.byte	0xff
	.zero		1


	//   ....[114]....
        /*0828*/ 	.word	0x00006be0
        /*082c*/ 	.word	0x00000000
        /*0830*/ 	.word	0x00000000
        /*0834*/ 	.short	0x0101
        /*0836*/ 	.byte	0xff
	.zero		1


	//   ....[115]....
        /*0838*/ 	.word	0x00007750
        /*083c*/ 	.word	0x00000000
        /*0840*/ 	.word	0x000000a0
        /*0844*/ 	.short	0x010a
        /*0846*/ 	.byte	0xff
	.zero		1


	//   ....[116]....
        /*0848*/ 	.word	0x00007810
        /*084c*/ 	.word	0x00000000
        /*0850*/ 	.word	0x000000a0
        /*0854*/ 	.short	0x010a
        /*0856*/ 	.byte	0xff
	.zero		1


	//   ....[117]....
        /*0858*/ 	.word	0x00007940
        /*085c*/ 	.word	0x00000000
        /*0860*/ 	.word	0x00000000
        /*0864*/ 	.short	0x0101
        /*0866*/ 	.byte	0xff
	.zero		1


	//   ....[118]....
        /*0868*/ 	.word	0x000084e0
        /*086c*/ 	.word	0x00000000
        /*0870*/ 	.word	0x000000a0
        /*0874*/ 	.short	0x010a
        /*0876*/ 	.byte	0xff
	.zero		1


	//   ....[119]....
        /*0878*/ 	.word	0x000085a0
        /*087c*/ 	.word	0x00000000
        /*0880*/ 	.word	0x000000a0
        /*0884*/ 	.short	0x010a
        /*0886*/ 	.byte	0xff
	.zero		1


	//   ....[120]....
        /*0888*/ 	.word	0x000086d0
        /*088c*/ 	.word	0x00000000
        /*0890*/ 	.word	0x00000000
        /*0894*/ 	.short	0x0101
        /*0896*/ 	.byte	0xff
	.zero		1


	//   ....[121]....
        /*0898*/ 	.word	0x00008b10
        /*089c*/ 	.word	0x000000ff
        /*08a0*/ 	.word	0x00000000
        /*08a4*/ 	.short	0x0101
        /*08a6*/ 	.byte	0x05
	.zero		1


	//   ....[122]....
        /*08a8*/ 	.word	0x00009350
        /*08ac*/ 	.word	0x00000002
        /*08b0*/ 	.word	0x00000160
        /*08b4*/ 	.short	0x010a
        /*08b6*/ 	.byte	0xff
	.zero		1


	//   ....[123]....
        /*08b8*/ 	.word	0x000093b0
        /*08bc*/ 	.word	0x00000002
        /*08c0*/ 	.word	0x00000050
        /*08c4*/ 	.short	0x010a
        /*08c6*/ 	.byte	0xff
	.zero		1


	//   ....[124]....
        /*08c8*/ 	.word	0x00009410
        /*08cc*/ 	.word	0x00000002
        /*08d0*/ 	.word	0x00000050
        /*08d4*/ 	.short	0x010a
        /*08d6*/ 	.byte	0xff
	.zero		1


	//   ....[125]....
        /*08d8*/ 	.word	0x00009460
        /*08dc*/ 	.word	0x00000002
        /*08e0*/ 	.word	0x000000f0
        /*08e4*/ 	.short	0x010a
        /*08e6*/ 	.byte	0xff
	.zero		1


	//   ....[126]....
        /*08e8*/ 	.word	0x000094c0
        /*08ec*/ 	.word	0x00000000
        /*08f0*/ 	.word	0x00000000
        /*08f4*/ 	.short	0x010a
        /*08f6*/ 	.byte	0xff
	.zero		1


	//   ....[127]....
        /*08f8*/ 	.word	0x00009520
        /*08fc*/ 	.word	0x00000000
        /*0900*/ 	.word	0x00000000
        /*0904*/ 	.short	0x010a
        /*0906*/ 	.byte	0xff
	.zero		1


	//   ....[128]....
        /*0908*/ 	.word	0x00009580
        /*090c*/ 	.word	0x00000000
        /*0910*/ 	.word	0x00000000
        /*0914*/ 	.short	0x010a
        /*0916*/ 	.byte	0xff
	.zero		1


	//   ....[129]....
        /*0918*/ 	.word	0x000095e0
        /*091c*/ 	.word	0x00000000
        /*0920*/ 	.word	0x00000000
        /*0924*/ 	.short	0x010a
        /*0926*/ 	.byte	0xff
	.zero		1


	//   ....[130]....
        /*0928*/ 	.word	0x00009640
        /*092c*/ 	.word	0x00000000
        /*0930*/ 	.word	0x00000000
        /*0934*/ 	.short	0x010a
        /*0936*/ 	.byte	0xff
	.zero		1


	//   ....[131]....
        /*0938*/ 	.word	0x000096a0
        /*093c*/ 	.word	0x00000000
        /*0940*/ 	.word	0x00000000
        /*0944*/ 	.short	0x010a
        /*0946*/ 	.byte	0xff
	.zero		1


	//   ....[132]....
        /*0948*/ 	.word	0x00009700
        /*094c*/ 	.word	0x00000000
        /*0950*/ 	.word	0x00000000
        /*0954*/ 	.short	0x010a
        /*0956*/ 	.byte	0xff
	.zero		1


	//   ....[133]....
        /*0958*/ 	.word	0x00009760
        /*095c*/ 	.word	0x00000000
        /*0960*/ 	.word	0x00000000
        /*0964*/ 	.short	0x010a
        /*0966*/ 	.byte	0xff
	.zero		1


	//   ....[134]....
        /*0968*/ 	.word	0x000097c0
        /*096c*/ 	.word	0x00000000
        /*0970*/ 	.word	0x00000000
        /*0974*/ 	.short	0x010a
        /*0976*/ 	.byte	0xff
	.zero		1


	//   ....[135]....
        /*0978*/ 	.word	0x00009810
        /*097c*/ 	.word	0x00000000
        /*0980*/ 	.word	0x00000150
        /*0984*/ 	.short	0x010a
        /*0986*/ 	.byte	0xff
	.zero		1


	//   ....[136]....
        /*0988*/ 	.word	0x00009870
        /*098c*/ 	.word	0x00000000
        /*0990*/ 	.word	0x00000100
        /*0994*/ 	.short	0x010a
        /*0996*/ 	.byte	0xff
	.zero		1


	//   ....[137]....
        /*0998*/ 	.word	0x000098c0
        /*099c*/ 	.word	0x00000000
        /*09a0*/ 	.word	0x000000f0
        /*09a4*/ 	.short	0x010a
        /*09a6*/ 	.byte	0xff
	.zero		1


	//   ....[138]....
        /*09a8*/ 	.word	0x00009920
        /*09ac*/ 	.word	0x00000000
        /*09b0*/ 	.word	0x00000100
        /*09b4*/ 	.short	0x010a
        /*09b6*/ 	.byte	0xff
	.zero		1


	//   ....[139]....
        /*09b8*/ 	.word	0x00009970
        /*09bc*/ 	.word	0x00000000
        /*09c0*/ 	.word	0x000000f0
        /*09c4*/ 	.short	0x010a
        /*09c6*/ 	.byte	0xff
	.zero		1


	//   ....[140]....
        /*09c8*/ 	.word	0x000099d0
        /*09cc*/ 	.word	0x00000002
        /*09d0*/ 	.word	0x00000130
        /*09d4*/ 	.short	0x010a
        /*09d6*/ 	.byte	0xff
	.zero		1


	//   ....[141]....
        /*09d8*/ 	.word	0x00009a30
        /*09dc*/ 	.word	0x00000000
        /*09e0*/ 	.word	0x00000000
        /*09e4*/ 	.short	0x010a
        /*09e6*/ 	.byte	0xff
	.zero		1


	//   ....[142]....
        /*09e8*/ 	.word	0x00009a90
        /*09ec*/ 	.word	0x00000000
        /*09f0*/ 	.word	0x00000000
        /*09f4*/ 	.short	0x010a
        /*09f6*/ 	.byte	0xff
	.zero		1


	//   ....[143]....
        /*09f8*/ 	.word	0x00009af0
        /*09fc*/ 	.word	0x00000000
        /*0a00*/ 	.word	0x00000000
        /*0a04*/ 	.short	0x010a
        /*0a06*/ 	.byte	0xff
	.zero		1


	//   ....[144]....
        /*0a08*/ 	.word	0x00009b50
        /*0a0c*/ 	.word	0x00000000
        /*0a10*/ 	.word	0x00000000
        /*0a14*/ 	.short	0x010a
        /*0a16*/ 	.byte	0xff
	.zero		1


	//   ....[145]....
        /*0a18*/ 	.word	0x00009bb0
        /*0a1c*/ 	.word	0x00000000
        /*0a20*/ 	.word	0x00000000
        /*0a24*/ 	.short	0x010a
        /*0a26*/ 	.byte	0xff
	.zero		1


	//   ....[146]....
        /*0a28*/ 	.word	0x00009c00
        /*0a2c*/ 	.word	0x00000000
        /*0a30*/ 	.word	0x000000f0
        /*0a34*/ 	.short	0x010a
        /*0a36*/ 	.byte	0xff
	.zero		1


	//   ....[147]....
        /*0a38*/ 	.word	0x00009c60
        /*0a3c*/ 	.word	0x00000000
        /*0a40*/ 	.word	0x000000e8
        /*0a44*/ 	.short	0x010a
        /*0a46*/ 	.byte	0xff
	.zero		1


	//   ....[148]....
        /*0a48*/ 	.word	0x00009cc0
        /*0a4c*/ 	.word	0x00000000
        /*0a50*/ 	.word	0x000000c0
        /*0a54*/ 	.short	0x010a
        /*0a56*/ 	.byte	0xff
	.zero		1


	//   ....[149]....
        /*0a58*/ 	.word	0x00009d20
        /*0a5c*/ 	.word	0x00000000
        /*0a60*/ 	.word	0x000000c8
        /*0a64*/ 	.short	0x010a
        /*0a66*/ 	.byte	0xff
	.zero		1


	//   ....[150]....
        /*0a68*/ 	.word	0x00009d80
        /*0a6c*/ 	.word	0x00000000
        /*0a70*/ 	.word	0x000000d0
        /*0a74*/ 	.short	0x010a
        /*0a76*/ 	.byte	0xff
	.zero		1


	//   ....[151]....
        /*0a78*/ 	.word	0x00009de0
        /*0a7c*/ 	.word	0x00000000
        /*0a80*/ 	.word	0x000000d8
        /*0a84*/ 	.short	0x010a
        /*0a86*/ 	.byte	0xff
	.zero		1


	//   ....[152]....
        /*0a88*/ 	.word	0x00009e40
        /*0a8c*/ 	.word	0x00000000
        /*0a90*/ 	.word	0x000000c0
        /*0a94*/ 	.short	0x010a
        /*0a96*/ 	.byte	0xff
	.zero		1


	//   ....[153]....
        /*0a98*/ 	.word	0x00009ea0
        /*0a9c*/ 	.word	0x00000000
        /*0aa0*/ 	.word	0x000000c8
        /*0aa4*/ 	.short	0x010a
        /*0aa6*/ 	.byte	0xff
	.zero		1


	//   ....[154]....
        /*0aa8*/ 	.word	0x00009f00
        /*0aac*/ 	.word	0x00000000
        /*0ab0*/ 	.word	0x000000d0
        /*0ab4*/ 	.short	0x010a
        /*0ab6*/ 	.byte	0xff
	.zero		1


	//   ....[155]....
        /*0ab8*/ 	.word	0x00009f50
        /*0abc*/ 	.word	0x00000000
        /*0ac0*/ 	.word	0x000000f0
        /*0ac4*/ 	.short	0x010a
        /*0ac6*/ 	.byte	0xff
	.zero		1


	//   ....[156]....
        /*0ac8*/ 	.word	0x00009fa0
        /*0acc*/ 	.word	0x00000002
        /*0ad0*/ 	.word	0x000000a0
        /*0ad4*/ 	.short	0x010a
        /*0ad6*/ 	.byte	0xff
	.zero		1


	//   ....[157]....
        /*0ad8*/ 	.word	0x00009ff0
        /*0adc*/ 	.word	0x00000071
        /*0ae0*/ 	.word	0x00000110
        /*0ae4*/ 	.short	0x010a
        /*0ae6*/ 	.byte	0xff
	.zero		1


	//   ....[158]....
        /*0ae8*/ 	.word	0x0000a040
        /*0aec*/ 	.word	0x00000000
        /*0af0*/ 	.word	0x000000a0
        /*0af4*/ 	.short	0x010a
        /*0af6*/ 	.byte	0xff
	.zero		1


	//   ....[159]....
        /*0af8*/ 	.word	0x0000a090
        /*0afc*/ 	.word	0x00000000
        /*0b00*/ 	.word	0x000000a0
        /*0b04*/ 	.short	0x010a
        /*0b06*/ 	.byte	0xff
	.zero		1


	//   ....[160]....
        /*0b08*/ 	.word	0x0000a0e0
        /*0b0c*/ 	.word	0x00000000
        /*0b10*/ 	.word	0x000000a0
        /*0b14*/ 	.short	0x010a
        /*0b16*/ 	.byte	0xff
	.zero		1


	//----- nvinfo : EIATTR_NUM_MBARRIERS
	.align		4
.L_48:
        /*0b18*/ 	.byte	0x03, 0x38
        /*0b1a*/ 	.short	0x002e


	//----- nvinfo : EIATTR_EXIT_INSTR_OFFSETS
	.align		4
        /*0b1c*/ 	.byte	0x04, 0x1c
        /*0b1e*/ 	.short	(.L_50 - .L_49)


	//   ....[0]....
.L_49:
        /*0b20*/ 	.word	0x00002950


	//   ....[1]....
        /*0b24*/ 	.word	0x00002e40


	//   ....[2]....
        /*0b28*/ 	.word	0x00002ea0


	//   ....[3]....
        /*0b2c*/ 	.word	0x00003d10


	//   ....[4]....
        /*0b30*/ 	.word	0x00004d40


	//   ....[5]....
        /*0b34*/ 	.word	0x00004d80


	//   ....[6]....
        /*0b38*/ 	.word	0x00009340


	//----- nvinfo : EIATTR_MAX_THREADS
	.align		4
.L_50:
        /*0b3c*/ 	.byte	0x04, 0x05
        /*0b3e*/ 	.short	(.L_52 - .L_51)
.L_51:
        /*0b40*/ 	.word	0x00000100
        /*0b44*/ 	.word	0x00000001
        /*0b48*/ 	.word	0x00000001


	//----- nvinfo : EIATTR_CRS_STACK_SIZE
	.align		4
.L_52:
        /*0b4c*/ 	.byte	0x04, 0x1e
        /*0b4e*/ 	.short	(.L_54 - .L_53)
.L_53:
        /*0b50*/ 	.word	0x00000000


	//----- nvinfo : EIATTR_CBANK_PARAM_SIZE
	.align		4
.L_54:
        /*0b54*/ 	.byte	0x03, 0x19
        /*0b56*/ 	.short	0x0800


	//----- nvinfo : EIATTR_PARAM_CBANK
	.align		4
        /*0b58*/ 	.byte	0x04, 0x0a
        /*0b5a*/ 	.short	(.L_56 - .L_55)
	.align		4
.L_55:
        /*0b5c*/ 	.word	index@(.nv.constant0._ZN7cutlass13device_kernelINS_4gemm6kernel13GemmUniversalIN4cute5tupleIJiiiiEEENS1_10collective13CollectiveMmaINS1_35MainloopSm100TmaUmmaWarpSpecializedILi10ELi2ELi4ENS5_IJNS4_1CILi1EEESB_SB_EEEEENS5_IJNSA_ILi64EEENSA_ILi256EEESE_EEENS_12float_e5m2_tENS5_IJSB_llEEESH_NS5_IJlSB_lEEENS4_8TiledMMAINS4_8MMA_AtomIJNS4_10MMA_TraitsINS4_19SM100_MMA_F8F6F4_SSEJSH_SH_fSE_SF_NS4_17integral_constantINS4_4UMMA5MajorELSQ_1EEENSO_ISQ_LSQ_0EEENSO_INSP_7ScaleInELST_0EEESU_EEEEEENS4_6LayoutISC_NS5_IJNSA_ILi0EEESY_SY_EEEEENS5_IJNS4_10UnderscoreES11_S11_EEEEENS4_13SM90_TMA_LOADENS4_14ComposedLayoutINS4_7SwizzleILi2ELi4ELi3EEENS4_18smem_ptr_flag_bitsILi8EEENSX_INS5_IJSE_NSA_ILi8EEEEEENS5_IJSB_SE_EEEEEEEvNS4_8identityES14_NS15_IS17_S19_NSX_INS5_IJS1A_SE_EEENS5_IJSE_SB_EEEEEEEvS1F_EENS_8epilogue10collective18CollectiveEpilogueINS1L_23Sm100TmaWarpSpecializedILi4ELi2ELi32ELb0ELb0EEEJSG_NS5_IJNSX_ISE_SB_EES1Q_EEESH_SJ_SH_SJ_NS1L_6fusion15FusionCallbacksIS1P_NS1S_17LinearCombinationISH_fSH_fLNS_15FloatRoundStyleE2EEESG_S1R_JEEENS4_5SM1004TMEM4LOAD26SM100_TMEM_LOAD_16dp32b32xES14_S1J_NS4_39AutoVectorizingCopyWithAssumedAlignmentILi128EEENS4_14SM90_TMA_STOREES1J_S23_S23_EEEvvEEEEvNT_6ParamsE)
        /*0b60*/ 	.short	0x0380
        /*0b62*/ 	.short	0x0800


	//----- nvinfo : EIATTR_SW_WAR
	.align		4
.L_56:
        /*0b64*/ 	.byte	0x04, 0x36
        /*0b66*/ 	.short	(.L_58 - .L_57)
.L_57:
        /*0b68*/ 	.word	0x00000008
.L_58:


//--------------------- .nv.callgraph             --------------------------
	.section	.nv.callgraph,"",@"SHT_CUDA_CALLGRAPH"
	.align	4
	.sectionentsize	8
	.align		4
        /*0000*/ 	.word	0x00000000
	.align		4
        /*0004*/ 	.word	0xffffffff
	.align		4
        /*0008*/ 	.word	index@(_ZN7cutlass13device_kernelINS_4gemm6kernel13GemmUniversalIN4cute5tupleIJiiiiEEENS1_10collective13CollectiveMmaINS1_35MainloopSm100TmaUmmaWarpSpecializedILi10ELi2ELi4ENS5_IJNS4_1CILi1EEESB_SB_EEEEENS5_IJNSA_ILi64EEENSA_ILi256EEESE_EEENS_12float_e5m2_tENS5_IJSB_llEEESH_NS5_IJlSB_lEEENS4_8TiledMMAINS4_8MMA_AtomIJNS4_10MMA_TraitsINS4_19SM100_MMA_F8F6F4_SSEJSH_SH_fSE_SF_NS4_17integral_constantINS4_4UMMA5MajorELSQ_1EEENSO_ISQ_LSQ_0EEENSO_INSP_7ScaleInELST_0EEESU_EEEEEENS4_6LayoutISC_NS5_IJNSA_ILi0EEESY_SY_EEEEENS5_IJNS4_10UnderscoreES11_S11_EEEEENS4_13SM90_TMA_LOADENS4_14ComposedLayoutINS4_7SwizzleILi2ELi4ELi3EEENS4_18smem_ptr_flag_bitsILi8EEENSX_INS5_IJSE_NSA_ILi8EEEEEENS5_IJSB_SE_EEEEEEEvNS4_8identityES14_NS15_IS17_S19_NSX_INS5_IJS1A_SE_EEENS5_IJSE_SB_EEEEEEEvS1F_EENS_8epilogue10collective18CollectiveEpilogueINS1L_23Sm100TmaWarpSpecializedILi4ELi2ELi32ELb0ELb0EEEJSG_NS5_IJNSX_ISE_SB_EES1Q_EEESH_SJ_SH_SJ_NS1L_6fusion15FusionCallbacksIS1P_NS1S_17LinearCombinationISH_fSH_fLNS_15FloatRoundStyleE2EEESG_S1R_JEEENS4_5SM1004TMEM4LOAD26SM100_TMEM_LOAD_16dp32b32xES14_S1J_NS4_39AutoVectorizingCopyWithAssumedAlignmentILi128EEENS4_14SM90_TMA_STOREES1J_S23_S23_EEEvvEEEEvNT_6ParamsE)
	.align		4
        /*000c*/ 	.word	index@(__assertfail)
	.align		4
        /*0010*/ 	.word	0x00000000
	.align		4
        /*0014*/ 	.word	0xfffffffe
	.align		4
        /*0018*/ 	.word	0x00000000
	.align		4
        /*001c*/ 	.word	0xfffffffd
	.align		4
        /*0020*/ 	.word	0x00000000
	.align		4
        /*0024*/ 	.word	0xfffffffc


//--------------------- .nv.constant4             --------------------------
	.section	.nv.constant4,"a",@progbits
	.align	8
	.align		8
.nv.constant4:
        /*0000*/ 	.dword	__assertfail
	.align		8
        /*0008*/ 	.dword	__unnamed_1
	.align		8
        /*0010*/ 	.dword	__unnamed_2
	.align		8
        /*0018*/ 	.dword	__unnamed_3
	.align		8
        /*0020*/ 	.dword	_ZN40_INTERNAL_4ded35ac_4_k_cu_360370b9_318544cuda3std3__45__cpo5beginE
	.align		8
        /*0028*/ 	.dword	_ZN40_INTERNAL_4ded35ac_4_k_cu_360370b9_318544cuda3std3__45__cpo3endE
	.align		8
        /*0030*/ 	.dword	_ZN40_INTERNAL_4ded35ac_4_k_cu_360370b9_318544cuda3std3__45__cpo6cbeginE
	.align		8
        /*0038*/ 	.dword	_ZN40_INTERNAL_4ded35ac_4_k_cu_360370b9_318544cuda3std3__45__cpo4cendE
	.align		8
        /*0040*/ 	.dword	_ZN40_INTERNAL_4ded35ac_4_k_cu_360370b9_318544cuda3std3__442_GLOBAL__N__4ded35ac_4_k_cu_360370b9_318546ignoreE
	.align		8
        /*0048*/ 	.dword	_ZN40_INTERNAL_4ded35ac_4_k_cu_360370b9_318544cuda3std3__419piecewise_constructE
	.align		8
        /*0050*/ 	.dword	_ZN40_INTERNAL_4ded35ac_4_k_cu_360370b9_318544cuda3std3__48in_placeE
	.align		8
        /*0058*/ 	.dword	_ZN40_INTERNAL_4ded35ac_4_k_cu_360370b9_318544cuda3std6ranges3__45__cpo4swapE
	.align		8
        /*0060*/ 	.dword	_ZN40_INTERNAL_4ded35ac_4_k_cu_360370b9_318544cuda3std6ranges3__45__cpo9iter_moveE
	.align		8
        /*0068*/ 	.dword	_ZN40_INTERNAL_4ded35ac_4_k_cu_360370b9_318544cute7productE
	.align		8
        /*0070*/ 	.dword	_ZN40_INTERNAL_4ded35ac_4_k_cu_360370b9_318544cute1_E
	.align		8
        /*0078*/ 	.dword	$str$25
	.align		8
        /*0080*/ 	.dword	$str$26
	.align		8
        /*0088*/ 	.dword	$str$27
	.align		8
        /*0090*/ 	.dword	$str$28


//--------------------- .text._ZN7cutlass13device_kernelINS_4gemm6kernel13GemmUniversalIN4cute5tupleIJiiiiEEENS1_10collective13CollectiveMmaINS1_35MainloopSm100TmaUmmaWarpSpecializedILi10ELi2ELi4ENS5_IJNS4_1CILi1EEESB_SB_EEEEENS5_IJNSA_ILi64EEENSA_ILi256EEESE_EEENS_12float_e5m2_tENS5_IJSB_llEEESH_NS5_IJlSB_lEEENS4_8TiledMMAINS4_8MMA_AtomIJNS4_10MMA_TraitsINS4_19SM100_MMA_F8F6F4_SSEJSH_SH_fSE_SF_NS4_17integral_constantINS4_4UMMA5MajorELSQ_1EEENSO_ISQ_LSQ_0EEENSO_INSP_7ScaleInELST_0EEESU_EEEEEENS4_6LayoutISC_NS5_IJNSA_ILi0EEESY_SY_EEEEENS5_IJNS4_10UnderscoreES11_S11_EEEEENS4_13SM90_TMA_LOADENS4_14ComposedLayoutINS4_7SwizzleILi2ELi4ELi3EEENS4_18smem_ptr_flag_bitsILi8EEENSX_INS5_IJSE_NSA_ILi8EEEEEENS5_IJSB_SE_EEEEEEEvNS4_8identityES14_NS15_IS17_S19_NSX_INS5_IJS1A_SE_EEENS5_IJSE_SB_EEEEEEEvS1F_EENS_8epilogue10collective18CollectiveEpilogueINS1L_23Sm100TmaWarpSpecializedILi4ELi2ELi32ELb0ELb0EEEJSG_NS5_IJNSX_ISE_SB_EES1Q_EEESH_SJ_SH_SJ_NS1L_6fusion15FusionCallbacksIS1P_NS1S_17LinearCombinationISH_fSH_fLNS_15FloatRoundStyleE2EEESG_S1R_JEEENS4_5SM1004TMEM4LOAD26SM100_TMEM_LOAD_16dp32b32xES14_S1J_NS4_39AutoVectorizingCopyWithAssumedAlignmentILi128EEENS4_14SM90_TMA_STOREES1J_S23_S23_EEEvvEEEEvNT_6ParamsE --------------------------
	.section	.text._ZN7cutlass13device_kernelINS_4gemm6kernel13GemmUniversalIN4cute5tupleIJiiiiEEENS1_10collective13CollectiveMmaINS1_35MainloopSm100TmaUmmaWarpSpecializedILi10ELi2ELi4ENS5_IJNS4_1CILi1EEESB_SB_EEEEENS5_IJNSA_ILi64EEENSA_ILi256EEESE_EEENS_12float_e5m2_tENS5_IJSB_llEEESH_NS5_IJlSB_lEEENS4_8TiledMMAINS4_8MMA_AtomIJNS4_10MMA_TraitsINS4_19SM100_MMA_F8F6F4_SSEJSH_SH_fSE_SF_NS4_17integral_constantINS4_4UMMA5MajorELSQ_1EEENSO_ISQ_LSQ_0EEENSO_INSP_7ScaleInELST_0EEESU_EEEEEENS4_6LayoutISC_NS5_IJNSA_ILi0EEESY_SY_EEEEENS5_IJNS4_10UnderscoreES11_S11_EEEEENS4_13SM90_TMA_LOADENS4_14ComposedLayoutINS4_7SwizzleILi2ELi4ELi3EEENS4_18smem_ptr_flag_bitsILi8EEENSX_INS5_IJSE_NSA_ILi8EEEEEENS5_IJSB_SE_EEEEEEEvNS4_8identityES14_NS15_IS17_S19_NSX_INS5_IJS1A_SE_EEENS5_IJSE_SB_EEEEEEEvS1F_EENS_8epilogue10collective18CollectiveEpilogueINS1L_23Sm100TmaWarpSpecializedILi4ELi2ELi32ELb0ELb0EEEJSG_NS5_IJNSX_ISE_SB_EES1Q_EEESH_SJ_SH_SJ_NS1L_6fusion15FusionCallbacksIS1P_NS1S_17LinearCombinationISH_fSH_fLNS_15FloatRoundStyleE2EEESG_S1R_JEEENS4_5SM1004TMEM4LOAD26SM100_TMEM_LOAD_16dp32b32xES14_S1J_NS4_39AutoVectorizingCopyWithAssumedAlignmentILi128EEENS4_14SM90_TMA_STOREES1J_S23_S23_EEEvvEEEEvNT_6ParamsE,"ax",@progbits
	.align	128
.text._ZN7cutlass13device_kernelINS_4gemm6kernel13GemmUniversalIN4cute5tupleIJiiiiEEENS1_10collective13CollectiveMmaINS1_35MainloopSm100TmaUmmaWarpSpecializedILi10ELi2ELi4ENS5_IJNS4_1CILi1EEESB_SB_EEEEENS5_IJNSA_ILi64EEENSA_ILi256EEESE_EEENS_12float_e5m2_tENS5_IJSB_llEEESH_NS5_IJlSB_lEEENS4_8TiledMMAINS4_8MMA_AtomIJNS4_10MMA_TraitsINS4_19SM100_MMA_F8F6F4_SSEJSH_SH_fSE_SF_NS4_17integral_constantINS4_4UMMA5MajorELSQ_1EEENSO_ISQ_LSQ_0EEENSO_INSP_7ScaleInELST_0EEESU_EEEEEENS4_6LayoutISC_NS5_IJNSA_ILi0EEESY_SY_EEEEENS5_IJNS4_10UnderscoreES11_S11_EEEEENS4_13SM90_TMA_LOADENS4_14ComposedLayoutINS4_7SwizzleILi2ELi4ELi3EEENS4_18smem_ptr_flag_bitsILi8EEENSX_INS5_IJSE_NSA_ILi8EEEEEENS5_IJSB_SE_EEEEEEEvNS4_8identityES14_NS15_IS17_S19_NSX_INS5_IJS1A_SE_EEENS5_IJSE_SB_EEEEEEEvS1F_EENS_8epilogue10collective18CollectiveEpilogueINS1L_23Sm100TmaWarpSpecializedILi4ELi2ELi32ELb0ELb0EEEJSG_NS5_IJNSX_ISE_SB_EES1Q_EEESH_SJ_SH_SJ_NS1L_6fusion15FusionCallbacksIS1P_NS1S_17LinearCombinationISH_fSH_fLNS_15FloatRoundStyleE2EEESG_S1R_JEEENS4_5SM1004TMEM4LOAD26SM100_TMEM_LOAD_16dp32b32xES14_S1J_NS4_39AutoVectorizingCopyWithAssumedAlignmentILi128EEENS4_14SM90_TMA_STOREES1J_S23_S23_EEEvvEEEEvNT_6ParamsE:
        .type           _ZN7cutlass13device_kernelINS_4gemm6kernel13GemmUniversalIN4cute5tupleIJiiiiEEENS1_10collective13CollectiveMmaINS1_35MainloopSm100TmaUmmaWarpSpecializedILi10ELi2ELi4ENS5_IJNS4_1CILi1EEESB_SB_EEEEENS5_IJNSA_ILi64EEENSA_ILi256EEESE_EEENS_12float_e5m2_tENS5_IJSB_llEEESH_NS5_IJlSB_lEEENS4_8TiledMMAINS4_8MMA_AtomIJNS4_10MMA_TraitsINS4_19SM100_MMA_F8F6F4_SSEJSH_SH_fSE_SF_NS4_17integral_constantINS4_4UMMA5MajorELSQ_1EEENSO_ISQ_LSQ_0EEENSO_INSP_7ScaleInELST_0EEESU_EEEEEENS4_6LayoutISC_NS5_IJNSA_ILi0EEESY_SY_EEEEENS5_IJNS4_10UnderscoreES11_S11_EEEEENS4_13SM90_TMA_LOADENS4_14ComposedLayoutINS4_7SwizzleILi2ELi4ELi3EEENS4_18smem_ptr_flag_bitsILi8EEENSX_INS5_IJSE_NSA_ILi8EEEEEENS5_IJSB_SE_EEEEEEEvNS4_8identityES14_NS15_IS17_S19_NSX_INS5_IJS1A_SE_EEENS5_IJSE_SB_EEEEEEEvS1F_EENS_8epilogue10collective18CollectiveEpilogueINS1L_23Sm100TmaWarpSpecializedILi4ELi2ELi32ELb0ELb0EEEJSG_NS5_IJNSX_ISE_SB_EES1Q_EEESH_SJ_SH_SJ_NS1L_6fusion15FusionCallbacksIS1P_NS1S_17LinearCombinationISH_fSH_fLNS_15FloatRoundStyleE2EEESG_S1R_JEEENS4_5SM1004TMEM4LOAD26SM100_TMEM_LOAD_16dp32b32xES14_S1J_NS4_39AutoVectorizingCopyWithAssumedAlignmentILi128EEENS4_14SM90_TMA_STOREES1J_S23_S23_EEEvvEEEEvNT_6ParamsE,@function
        .size           _ZN7cutlass13device_kernelINS_4gemm6kernel13GemmUniversalIN4cute5tupleIJiiiiEEENS1_10collective13CollectiveMmaINS1_35MainloopSm100TmaUmmaWarpSpecializedILi10ELi2ELi4ENS5_IJNS4_1CILi1EEESB_SB_EEEEENS5_IJNSA_ILi64EEENSA_ILi256EEESE_EEENS_12float_e5m2_tENS5_IJSB_llEEESH_NS5_IJlSB_lEEENS4_8TiledMMAINS4_8MMA_AtomIJNS4_10MMA_TraitsINS4_19SM100_MMA_F8F6F4_SSEJSH_SH_fSE_SF_NS4_17integral_constantINS4_4UMMA5MajorELSQ_1EEENSO_ISQ_LSQ_0EEENSO_INSP_7ScaleInELST_0EEESU_EEEEEENS4_6LayoutISC_NS5_IJNSA_ILi0EEESY_SY_EEEEENS5_IJNS4_10UnderscoreES11_S11_EEEEENS4_13SM90_TMA_LOADENS4_14ComposedLayoutINS4_7SwizzleILi2ELi4ELi3EEENS4_18smem_ptr_flag_bitsILi8EEENSX_INS5_IJSE_NSA_ILi8EEEEEENS5_IJSB_SE_EEEEEEEvNS4_8identityES14_NS15_IS17_S19_NSX_INS5_IJS1A_SE_EEENS5_IJSE_SB_EEEEEEEvS1F_EENS_8epilogue10collective18CollectiveEpilogueINS1L_23Sm100TmaWarpSpecializedILi4ELi2ELi32ELb0ELb0EEEJSG_NS5_IJNSX_ISE_SB_EES1Q_EEESH_SJ_SH_SJ_NS1L_6fusion15FusionCallbacksIS1P_NS1S_17LinearCombinationISH_fSH_fLNS_15FloatRoundStyleE2EEESG_S1R_JEEENS4_5SM1004TMEM4LOAD26SM100_TMEM_LOAD_16dp32b32xES14_S1J_NS4_39AutoVectorizingCopyWithAssumedAlignmentILi128EEENS4_14SM90_TMA_STOREES1J_S23_S23_EEEvvEEEEvNT_6ParamsE,(.L_x_189 - _ZN7cutlass13device_kernelINS_4gemm6kernel13GemmUniversalIN4cute5tupleIJiiiiEEENS1_10collective13CollectiveMmaINS1_35MainloopSm100TmaUmmaWarpSpecializedILi10ELi2ELi4ENS5_IJNS4_1CILi1EEESB_SB_EEEEENS5_IJNSA_ILi64EEENSA_ILi256EEESE_EEENS_12float_e5m2_tENS5_IJSB_llEEESH_NS5_IJlSB_lEEENS4_8TiledMMAINS4_8MMA_AtomIJNS4_10MMA_TraitsINS4_19SM100_MMA_F8F6F4_SSEJSH_SH_fSE_SF_NS4_17integral_constantINS4_4UMMA5MajorELSQ_1EEENSO_ISQ_LSQ_0EEENSO_INSP_7ScaleInELST_0EEESU_EEEEEENS4_6LayoutISC_NS5_IJNSA_ILi0EEESY_SY_EEEEENS5_IJNS4_10UnderscoreES11_S11_EEEEENS4_13SM90_TMA_LOADENS4_14ComposedLayoutINS4_7SwizzleILi2ELi4ELi3EEENS4_18smem_ptr_flag_bitsILi8EEENSX_INS5_IJSE_NSA_ILi8EEEEEENS5_IJSB_SE_EEEEEEEvNS4_8identityES14_NS15_IS17_S19_NSX_INS5_IJS1A_SE_EEENS5_IJSE_SB_EEEEEEEvS1F_EENS_8epilogue10collective18CollectiveEpilogueINS1L_23Sm100TmaWarpSpecializedILi4ELi2ELi32ELb0ELb0EEEJSG_NS5_IJNSX_ISE_SB_EES1Q_EEESH_SJ_SH_SJ_NS1L_6fusion15FusionCallbacksIS1P_NS1S_17LinearCombinationISH_fSH_fLNS_15FloatRoundStyleE2EEESG_S1R_JEEENS4_5SM1004TMEM4LOAD26SM100_TMEM_LOAD_16dp32b32xES14_S1J_NS4_39AutoVectorizingCopyWithAssumedAlignmentILi128EEENS4_14SM90_TMA_STOREES1J_S23_S23_EEEvvEEEEvNT_6ParamsE)
        .other          _ZN7cutlass13device_kernelINS_4gemm6kernel13GemmUniversalIN4cute5tupleIJiiiiEEENS1_10collective13CollectiveMmaINS1_35MainloopSm100TmaUmmaWarpSpecializedILi10ELi2ELi4ENS5_IJNS4_1CILi1EEESB_SB_EEEEENS5_IJNSA_ILi64EEENSA_ILi256EEESE_EEENS_12float_e5m2_tENS5_IJSB_llEEESH_NS5_IJlSB_lEEENS4_8TiledMMAINS4_8MMA_AtomIJNS4_10MMA_TraitsINS4_19SM100_MMA_F8F6F4_SSEJSH_SH_fSE_SF_NS4_17integral_constantINS4_4UMMA5MajorELSQ_1EEENSO_ISQ_LSQ_0EEENSO_INSP_7ScaleInELST_0EEESU_EEEEEENS4_6LayoutISC_NS5_IJNSA_ILi0EEESY_SY_EEEEENS5_IJNS4_10UnderscoreES11_S11_EEEEENS4_13SM90_TMA_LOADENS4_14ComposedLayoutINS4_7SwizzleILi2ELi4ELi3EEENS4_18smem_ptr_flag_bitsILi8EEENSX_INS5_IJSE_NSA_ILi8EEEEEENS5_IJSB_SE_EEEEEEEvNS4_8identityES14_NS15_IS17_S19_NSX_INS5_IJS1A_SE_EEENS5_IJSE_SB_EEEEEEEvS1F_EENS_8epilogue10collective18CollectiveEpilogueINS1L_23Sm100TmaWarpSpecializedILi4ELi2ELi32ELb0ELb0EEEJSG_NS5_IJNSX_ISE_SB_EES1Q_EEESH_SJ_SH_SJ_NS1L_6fusion15FusionCallbacksIS1P_NS1S_17LinearCombinationISH_fSH_fLNS_15FloatRoundStyleE2EEESG_S1R_JEEENS4_5SM1004TMEM4LOAD26SM100_TMEM_LOAD_16dp32b32xES14_S1J_NS4_39AutoVectorizingCopyWithAssumedAlignmentILi128EEENS4_14SM90_TMA_STOREES1J_S23_S23_EEEvvEEEEvNT_6ParamsE,@"STO_CUDA_ENTRY STV_DEFAULT"
_ZN7cutlass13device_kernelINS_4gemm6kernel13GemmUniversalIN4cute5tupleIJiiiiEEENS1_10collective13CollectiveMmaINS1_35MainloopSm100TmaUmmaWarpSpecializedILi10ELi2ELi4ENS5_IJNS4_1CILi1EEESB_SB_EEEEENS5_IJNSA_ILi64EEENSA_ILi256EEESE_EEENS_12float_e5m2_tENS5_IJSB_llEEESH_NS5_IJlSB_lEEENS4_8TiledMMAINS4_8MMA_AtomIJNS4_10MMA_TraitsINS4_19SM100_MMA_F8F6F4_SSEJSH_SH_fSE_SF_NS4_17integral_constantINS4_4UMMA5MajorELSQ_1EEENSO_ISQ_LSQ_0EEENSO_INSP_7ScaleInELST_0EEESU_EEEEEENS4_6LayoutISC_NS5_IJNSA_ILi0EEESY_SY_EEEEENS5_IJNS4_10UnderscoreES11_S11_EEEEENS4_13SM90_TMA_LOADENS4_14ComposedLayoutINS4_7SwizzleILi2ELi4ELi3EEENS4_18smem_ptr_flag_bitsILi8EEENSX_INS5_IJSE_NSA_ILi8EEEEEENS5_IJSB_SE_EEEEEEEvNS4_8identityES14_NS15_IS17_S19_NSX_INS5_IJS1A_SE_EEENS5_IJSE_SB_EEEEEEEvS1F_EENS_8epilogue10collective18CollectiveEpilogueINS1L_23Sm100TmaWarpSpecializedILi4ELi2ELi32ELb0ELb0EEEJSG_NS5_IJNSX_ISE_SB_EES1Q_EEESH_SJ_SH_SJ_NS1L_6fusion15FusionCallbacksIS1P_NS1S_17LinearCombinationISH_fSH_fLNS_15FloatRoundStyleE2EEESG_S1R_JEEENS4_5SM1004TMEM4LOAD26SM100_TMEM_LOAD_16dp32b32xES14_S1J_NS4_39AutoVectorizingCopyWithAssumedAlignmentILi128EEENS4_14SM90_TMA_STOREES1J_S23_S23_EEEvvEEEEvNT_6ParamsE:
[----:B------:R-:W1:Y:S01]  /*0000*/  LDC R1, c[0x0][0x37c] ;  /* 0x0000df00ff017b82 */ /* 0x000e620000000800 */
[----:B------:R-:W2:Y:S01]  /*0010*/  S2R R108, SR_TID.X ;  /* 0x00000000006c7919 */ /* 0x000ea20000002100 */
[----:B------:R-:W3:Y:S01]  /*0020*/  LDCU.64 UR4, c[0x0][0x890] ;  /* 0x00011200ff0477ac */ /* 0x000ee20008000a00 */
[----:B------:R-:W-:Y:S02]  /*0030*/  PRMT R96, RZ, 0x7610, R96 ;  /* 0x00007610ff607816 */ /* 0x000fe40000000060 */
[----:B------:R-:W-:Y:S01]  /*0040*/  ELECT P5, URZ, PT ;  /* 0x0000000000ff782f */ /* 0x000fe200038a0000 */
[----:B------:R-:W4:Y:S01]  /*0050*/  LDCU.64 UR46, c[0x0][0x358] ;  /* 0x00006b00ff2e77ac */ /* 0x000f220008000a00 */
[----:B---3--:R-:W-:-:S04]  /*0060*/  UISETP.NE.U32.AND UP0, UPT, UR4, URZ, UPT ;  /* 0x000000ff0400728c */ /* 0x008fc8000bf05070 */
[----:B------:R-:W-:Y:S01]  /*0070*/  UISETP.NE.AND.EX UP0, UPT, UR5, URZ, UPT, UP0 ;  /* 0x000000ff0500728c */ /* 0x000fe2000bf05300 */
[----:B--2---:R-:W-:-:S05]  /*0080*/  SHF.R.U32.HI R101, RZ, 0x5, R108 ;  /* 0x00000005ff657819 */ /* 0x004fca000001166c */
[----:B------:R-:W2:Y:S02]  /*0090*/  SHFL.IDX PT, R0, R101, RZ, 0x1f ;  /* 0x00001fff65007589 */ /* 0x000ea400000e0000 */
[----:B--2---:R-:W-:Y:S01]  /*00a0*/  R2UR UR8, R0 ;  /* 0x00000000000872ca */ /* 0x004fe200000e0000 */
[----:B-1--4-:R-:W-:-:S14]  /*00b0*/  BRA.U UP0, `(.L_x_0) ;  /* 0x00000001002c7547 */ /* 0x012fdc000b800000 */
[----:B------:R-:W1:Y:S02]  /*00c0*/  LDCU.64 UR6, c[0x0][0x888] ;  /* 0x00011100ff0677ac */ /* 0x000e640008000a00 */
[----:B-1----:R-:W-:-:S04]  /*00d0*/  UISETP.NE.U32.AND UP0, UPT, UR6, URZ, UPT ;  /* 0x000000ff0600728c */ /* 0x002fc8000bf05070 */
[----:B------:R-:W-:-:S09]  /*00e0*/  UISETP.NE.AND.EX UP0, UPT, UR7, URZ, UPT, UP0 ;  /* 0x000000ff0700728c */ /* 0x000fd2000bf05300 */
[----:B------:R-:W-:Y:S05]  /*00f0*/  BRA.U !UP0, `(.L_x_1) ;  /* 0x0000000108107547 */ /* 0x000fea000b800000 */
[----:B------:R-:W1:Y:S02]  /*0100*/  LDC.64 R2, c[0x0][0x888] ;  /* 0x00022200ff027b82 */ /* 0x000e640000000a00 */
[----:B-1----:R1:W5:Y:S01]  /*0110*/  LDG.E R49, desc[UR46][R2.64] ;  /* 0x0000002e02317981 */ /* 0x002362000c1e1900 */
[----:B------:R-:W-:Y:S01]  /*0120*/  HFMA2 R96, -RZ, RZ, 0, 5.9604644775390625e-08 ;  /* 0x00000001ff607431 */ /* 0x000fe200000001ff */
[----:B------:R-:W-:Y:S05]  /*0130*/  BRA `(.L_x_0) ;  /* 0x00000000000c7947 */ /* 0x000fea0003800000 */
.L_x_1:
[----:B------:R-:W1:Y:S01]  /*0140*/  LDCU UR6, c[0x0][0x880] ;  /* 0x00011000ff0677ac */ /* 0x000e620008000800 */
[----:B------:R-:W-:Y:S01]  /*0150*/  HFMA2 R96, -RZ, RZ, 0, 5.9604644775390625e-08 ;  /* 0x00000001ff607431 */ /* 0x000fe200000001ff */
[----:B-1----:R-:W-:-:S07]  /*0160*/  MOV R49, UR6 ;  /* 0x0000000600317c02 */ /* 0x002fce0008000f00 */
.L_x_0:
[----:B------:R-:W2:Y:S02]  /*0170*/  LDCU.64 UR6, c[0x0][0x8b0] ;  /* 0x00011600ff0677ac */ /* 0x000ea40008000a00 */
[----:B--2---:R-:W-:-:S04]  /*0180*/  UISETP.NE.U32.AND UP0, UPT, UR6, URZ, UPT ;  /* 0x000000ff0600728c */ /* 0x004fc8000bf05070 */
[----:B------:R-:W-:-:S09]  /*0190*/  UISETP.NE.AND.EX UP0, UPT, UR7, URZ, UPT, UP0 ;  /* 0x000000ff0700728c */ /* 0x000fd2000bf05300 */
[----:B------:R-:W-:Y:S05]  /*01a0*/  BRA.U UP0, `(.L_x_2) ;  /* 0x0000000100247547 */ /* 0x000fea000b800000 */
[----:B------:R-:W2:Y:S02]  /*01b0*/  LDCU.64 UR6, c[0x0][0x8a8] ;  /* 0x00011500ff0677ac */ /* 0x000ea40008000a00 */
[----:B--2---:R-:W-:-:S04]  /*01c0*/  UISETP.NE.U32.AND UP0, UPT, UR6, URZ, UPT ;  /* 0x000000ff0600728c */ /* 0x004fc8000bf05070 */
[----:B------:R-:W-:-:S09]  /*01d0*/  UISETP.NE.AND.EX UP0, UPT, UR7, URZ, UPT, UP0 ;  /* 0x000000ff0700728c */ /* 0x000fd2000bf05300 */
[----:B------:R-:W-:Y:S05]  /*01e0*/  BRA.U !UP0, `(.L_x_3) ;  /* 0x00000001080c7547 */ /* 0x000fea000b800000 */
[----:B-1----:R-:W1:Y:S02]  /*01f0*/  LDC.64 R2, c[0x0][0x8a8] ;  /* 0x00022a00ff027b82 */ /* 0x002e640000000a00 */
[----:B-1----:R2:W5:Y:S01]  /*0200*/  LDG.E R47, desc[UR46][R2.64] ;  /* 0x0000002e022f7981 */ /* 0x002562000c1e1900 */
[----:B------:R-:W-:Y:S05]  /*0210*/  BRA `(.L_x_2) ;  /* 0x0000000000087947 */ /* 0x000fea0003800000 */
.L_x_3:
[----:B------:R-:W2:Y:S02]  /*0220*/  LDCU UR6, c[0x0][0x8a0] ;  /* 0x00011400ff0677ac */ /* 0x000ea40008000800 */
[----:B--2---:R-:W-:Y:S02]  /*0230*/  MOV R47, UR6 ;  /* 0x00000006002f7c02 */ /* 0x004fe40008000f00 */
.L_x_2:
[----:B------:R-:W-:Y:S01]  /*0240*/  IMAD.U32 R0, RZ, RZ, UR8 ;  /* 0x00000008ff007e24 */ /* 0x000fe2000f8e00ff */
[----:B------:R-:W-:Y:S04]  /*0250*/  BSSY.RECONVERGENT B0, `(.L_x_4) ;  /* 0x000000c000007945 */ /* 0x000fe80003800200 */
[C---:B------:R-:W-:Y:S02]  /*0260*/  ISETP.NE.OR P1, PT, R0.reuse, 0x1, !P5 ;  /* 0x000000010000780c */ /* 0x040fe40006f25670 */
[----:B------:R-:W-:-:S11]  /*0270*/  ISETP.NE.OR P0, PT, R0, 0x3, !P5 ;  /* 0x000000030000780c */ /* 0x000fd60006f05670 */
[----:B------:R-:W-:Y:S05]  /*0280*/  @P1 BRA `(.L_x_5) ;  /* 0x0000000000201947 */ /* 0x000fea0003800000 */
[----:B------:R-:W3:Y:S02]  /*0290*/  LDCU.64 UR6, c[0x0][0x348] ;  /* 0x00006900ff0677ac */ /* 0x000ee40008000a00 */
[----:B---3--:R-:W-:Y:S02]  /*02a0*/  UIADD3 UR10, UP1, UPT, UR6, 0x80, URZ ;  /* 0x00000080060a7890 */ /* 0x008fe4000ff3e0ff */
[----:B------:R-:W-:Y:S02]  /*02b0*/  UIADD3 UR6, UP0, UPT, UR6, 0x180, URZ ;  /* 0x0000018006067890 */ /* 0x000fe4000ff1e0ff */
[----:B------:R-:W-:Y:S02]  /*02c0*/  UIADD3.X UR11, UPT, UPT, URZ, UR7, URZ, UP1, !UPT ;  /* 0x00000007ff0b7290 */ /* 0x000fe40008ffe4ff */
[----:B------:R-:W-:-:S07]  /*02d0*/  UIADD3.X UR7, UPT, UPT, URZ, UR7, URZ, UP0, !UPT ;  /* 0x00000007ff077290 */ /* 0x000fce00087fe4ff */
[----:B------:R3:W-:Y:S02]  /*02e0*/  UTMACCTL.PF [UR10] ;  /* 0x000000000a0079b9 */ /* 0x0007e40008040000 */
[----:B------:R3:W-:Y:S02]  /*02f0*/  UTMACCTL.PF [UR6] ;  /* 0x00000000060079b9 */ /* 0x0007e40008040000 */
[----:B---3--:R-:W-:Y:S01]  /*0300*/  NOP ;  /* 0x0000000000007918 */ /* 0x008fe20000000000 */
.L_x_5:
[----:B------:R-:W-:Y:S05]  /*0310*/  BSYNC.RECONVERGENT B0 ;  /* 0x0000000000007941 */ /* 0x000fea0003800200 */
.L_x_4:
[----:B------:R-:W-:Y:S04]  /*0320*/  BSSY.RECONVERGENT B0, `(.L_x_6) ;  /* 0x000000a000007945 */ /* 0x000fe80003800200 */
        /* <DEDUP_REMOVED lines=9> */
.L_x_7:
[----:B------:R-:W-:Y:S05]  /*03c0*/  BSYNC.RECONVERGENT B0 ;  /* 0x0000000000007941 */ /* 0x000fea0003800200 */
.L_x_6:
[----:B------:R-:W3:Y:S01]  /*03d0*/  LDCU.64 UR6, c[0x0][0x888] ;  /* 0x00011100ff0677ac */ /* 0x000ee20008000a00 */
[----:B------:R-:W-:Y:S02]  /*03e0*/  UISETP.EQ.U32.AND UP1, UPT, UR4, URZ, UPT ;  /* 0x000000ff0400728c */ /* 0x000fe4000bf22070 */
[----:B------:R-:W-:Y:S02]  /*03f0*/  UPLOP3.LUT UP2, UPT, UPT, UPT, UPT, 0x80, 0x8 ;  /* 0x000000000008789c */ /* 0x000fe40003f4f070 */
[----:B---3--:R-:W-:-:S04]  /*0400*/  UISETP.NE.U32.AND UP0, UPT, UR6, URZ, UPT ;  /* 0x000000ff0600728c */ /* 0x008fc8000bf05070 */
[----:B------:R-:W-:-:S04]  /*0410*/  UISETP.NE.AND.EX UP0, UPT, UR7, URZ, UPT, UP0 ;  /* 0x000000ff0700728c */ /* 0x000fc8000bf05300 */
[----:B------:R-:W-:-:S04]  /*0420*/  UISETP.EQ.OR.EX UP3, UPT, UR5, URZ, !UP0, UP1 ;  /* 0x000000ff0500728c */ /* 0x000fc8000c762710 */
[----:B------:R-:W-:-:S05]  /*0430*/  UP2UR UR50, UPR, URZ, 0x8 ;  /* 0x00000008ff327883 */ /* 0x000fca0008000000 */
[----:B------:R-:W-:Y:S07]  /*0440*/  BRA.U !UP3, `(.L_x_8) ;  /* 0x000000010b207547 */ /* 0x000fee000b800000 */
[----:B------:R-:W-:Y:S01]  /*0450*/  UISETP.NE.U32.AND UP2, UPT, UR4, URZ, UPT ;  /* 0x000000ff0400728c */ /* 0x000fe2000bf45070 */
[----:B-----5:R-:W-:Y:S01]  /*0460*/  FSETP.NEU.AND P0, PT, R49, RZ, PT ;  /* 0x000000ff3100720b */ /* 0x020fe20003f0d000 */
[----:B------:R-:W-:Y:S02]  /*0470*/  USEL UR4, URZ, 0xffffffff, UP0 ;  /* 0xffffffffff047887 */ /* 0x000fe40008000000 */
[----:B------:R-:W-:-:S10]  /*0480*/  UISETP.NE.AND.EX UP2, UPT, UR5, URZ, UPT, UP2 ;  /* 0x000000ff0500728c */ /* 0x000fd4000bf45320 */
[----:B------:R-:W-:Y:S01]  /*0490*/  VOTEU.ANY UP1, P0 ;  /* 0x0000000000ff7886 */ /* 0x000fe20000020100 */
[----:B------:R-:W-:-:S04]  /*04a0*/  @!UP2 USEL UR4, URZ, 0xffffffff, UP1 ;  /* 0xffffffffff04a887 */ /* 0x000fc80008800000 */
[----:B------:R-:W-:-:S04]  /*04b0*/  ULOP3.LUT UR4, UR4, 0x1, URZ, 0xc0, !UPT ;  /* 0x0000000104047892 */ /* 0x000fc8000f8ec0ff */
[----:B------:R-:W-:-:S11]  /*04c0*/  UISETP.NE.U32.AND UP2, UPT, UR4, 0x1, UPT ;  /* 0x000000010400788c */ /* 0x000fd6000bf45070 */
.L_x_8:
[----:B-12---:R-:W1:Y:S01]  /*04d0*/  SHFL.IDX PT, R2, R101, RZ, 0x1f ;  /* 0x00001fff65027589 */ /* 0x006e6200000e0000 */
[----:B------:R-:W-:-:S04]  /*04e0*/  UISETP.NE.AND UP1, UPT, UR8, 0x2, UPT ;  /* 0x000000020800788c */ /* 0x000fc8000bf25270 */
[----:B------:R-:W-:Y:S01]  /*04f0*/  USEL UR6, URZ, 0x1, UP1 ;  /* 0x00000001ff067887 */ /* 0x000fe20008800000 */
[----:B-1----:R-:W-:-:S13]  /*0500*/  ISETP.NE.AND P0, PT, R2, RZ, PT ;  /* 0x000000ff0200720c */ /* 0x002fda0003f05270 */
[----:B------:R-:W-:Y:S05]  /*0510*/  @P0 BRA `(.L_x_9) ;  /* 0x0000000000840947 */ /* 0x000fea0003800000 */
[----:B------:R-:W-:Y:S01]  /*0520*/  ELECT P0, URZ, PT ;  /* 0x0000000000ff782f */ /* 0x000fe20003800000 */
[----:B------:R-:W-:-:S12]  /*0530*/  BSSY.RECONVERGENT B0, `(.L_x_9) ;  /* 0x000001f000007945 */ /* 0x000fd80003800200 */
[----:B------:R-:W-:Y:S05]  /*0540*/  @!P0 BRA `(.L_x_10) ;  /* 0x0000000000748947 */ /* 0x000fea0003800000 */
[----:B------:R-:W1:Y:S01]  /*0550*/  S2UR UR5, SR_CgaCtaId ;  /* 0x00000000000579c3 */ /* 0x000e620000008800 */
[----:B------:R-:W-:Y:S01]  /*0560*/  UMOV UR7, 0x400 ;  /* 0x0000040000077882 */ /* 0x000fe20000000000 */
[----:B------:R-:W-:Y:S02]  /*0570*/  UMOV UR4, 0x1 ;  /* 0x0000000100047882 */ /* 0x000fe40000000000 */
[----:B------:R-:W-:-:S04]  /*0580*/  UIADD3 UR10, UPT, UPT, -UR4, 0x100000, URZ ;  /* 0x00100000040a7890 */ /* 0x000fc8000fffe1ff */
[----:B------:R-:W-:Y:S02]  /*0590*/  USHF.L.U32 UR11, UR10, 0xb, URZ ;  /* 0x0000000b0a0b7899 */ /* 0x000fe400080006ff */
[----:B------:R-:W-:Y:S02]  /*05a0*/  USHF.L.U32 UR10, UR10, 0x1, URZ ;  /* 0x000000010a0a7899 */ /* 0x000fe400080006ff */
[----:B-1----:R-:W-:Y:S01]  /*05b0*/  ULEA UR5, UR5, UR7, 0x18 ;  /* 0x0000000705057291 */ /* 0x002fe2000f8ec0ff */
[----:B------:R-:W1:Y:S11]  /*05c0*/  FENCE.VIEW.ASYNC.S ;  /* 0x00000000000073c6 */ /* 0x000e760000000000 */
[----:B-1----:R1:W2:Y:S01]  /*05d0*/  SYNCS.EXCH.64 URZ, [UR5], UR10 ;  /* 0x0000000a05ff75b2 */ /* 0x0022a20008000100 */
[----:B------:R1:W3:Y:S01]  /*05e0*/  SYNCS.EXCH.64 URZ, [UR5+0x50], UR10 ;  /* 0x0000500a05ff75b2 */ /* 0x0002e20008000100 */
[----:B------:R1:W4:Y:S01]  /*05f0*/  SYNCS.EXCH.64 URZ, [UR5+0x8], UR10 ;  /* 0x0000080a05ff75b2 */ /* 0x0003220008000100 */
[----:B------:R1:W1:Y:S01]  /*0600*/  SYNCS.EXCH.64 URZ, [UR5+0x58], UR10 ;  /* 0x0000580a05ff75b2 */ /* 0x0002620008000100 */
        /* <DEDUP_REMOVED lines=16> */
[----:B------:R-:W-:Y:S01]  /*0710*/  NOP ;  /* 0x0000000000007918 */ /* 0x000fe20000000000 */
.L_x_10:
[----:B-1----:R-:W-:Y:S05]  /*0720*/  BSYNC.RECONVERGENT B0 ;  /* 0x0000000000007941 */ /* 0x002fea0003800200 */
.L_x_9:
[----:B------:R-:W1:Y:S01]  /*0730*/  SHFL.IDX PT, R2, R101, RZ, 0x1f ;  /* 0x00001fff65027589 */ /* 0x000e6200000e0000 */
[----:B------:R-:W-:Y:S01]  /*0740*/  NOP ;  /* 0x0000000000007918 */ /* 0x000fe20000000000 */
[----:B-1----:R-:W-:-:S13]  /*0750*/  ISETP.NE.AND P0, PT, R2, 0x1, PT ;  /* 0x000000010200780c */ /* 0x002fda0003f05270 */
[----:B------:R-:W-:Y:S05]  /*0760*/  @P0 BRA `(.L_x_11) ;  /* 0x0000000000580947 */ /* 0x000fea0003800000 */
[----:B------:R-:W1:Y:S01]  /*0770*/  S2UR UR7, SR_CgaCtaId ;  /* 0x00000000000779c3 */ /* 0x000e620000008800 */
[----:B------:R-:W-:Y:S01]  /*0780*/  UMOV UR9, 0x400 ;  /* 0x0000040000097882 */ /* 0x000fe20000000000 */
[----:B------:R-:W-:Y:S01]  /*0790*/  UMOV UR5, 0x20 ;  /* 0x0000002000057882 */ /* 0x000fe20000000000 */
[----:B------:R-:W-:Y:S01]  /*07a0*/  UMOV UR4, 0x80 ;  /* 0x0000008000047882 */ /* 0x000fe20000000000 */
[----:B------:R-:W-:-:S04]  /*07b0*/  UIADD3 UR10, UPT, UPT, -UR5, 0x100000, URZ ;  /* 0x00100000050a7890 */ /* 0x000fc8000fffe1ff */
[----:B------:R-:W-:Y:S02]  /*07c0*/  USHF.L.U32 UR11, UR10, 0xb, URZ ;  /* 0x0000000b0a0b7899 */ /* 0x000fe400080006ff */
[----:B------:R-:W-:Y:S02]  /*07d0*/  USHF.L.U32 UR10, UR10, 0x1, URZ ;  /* 0x000000010a0a7899 */ /* 0x000fe400080006ff */
[----:B------:R-:W-:-:S04]  /*07e0*/  UIADD3 UR4, UPT, UPT, -UR4, 0x100000, URZ ;  /* 0x0010000004047890 */ /* 0x000fc8000fffe1ff */
[----:B------:R-:W-:Y:S02]  /*07f0*/  USHF.L.U32 UR5, UR4, 0xb, URZ ;  /* 0x0000000b04057899 */ /* 0x000fe400080006ff */
[----:B------:R-:W-:Y:S01]  /*0800*/  USHF.L.U32 UR4, UR4, 0x1, URZ ;  /* 0x0000000104047899 */ /* 0x000fe200080006ff */
[----:B------:R-:W-:Y:S01]  /*0810*/  ELECT P0, URZ, PT ;  /* 0x0000000000ff782f */ /* 0x000fe20003800000 */
[----:B-1----:R-:W-:Y:S01]  /*0820*/  ULEA UR7, UR7, UR9, 0x18 ;  /* 0x0000000907077291 */ /* 0x002fe2000f8ec0ff */
[----:B------:R-:W1:Y:S11]  /*0830*/  FENCE.VIEW.ASYNC.S ;  /* 0x00000000000073c6 */ /* 0x000e760000000000 */
[----:B-1----:R1:W1:Y:S01]  /*0840*/  SYNCS.EXCH.64 URZ, [UR7+0xa0], UR10 ;  /* 0x0000a00a07ff75b2 */ /* 0x0022620008000100 */
        /* <DEDUP_REMOVED lines=8> */
.L_x_11:
[----:B------:R-:W2:Y:S01]  /*08d0*/  SHFL.IDX PT, R2, R101, RZ, 0x1f ;  /* 0x00001fff65027589 */ /* 0x000ea200000e0000 */
[----:B------:R-:W-:Y:S01]  /*08e0*/  NOP ;  /* 0x0000000000007918 */ /* 0x000fe20000000000 */
[----:B--2---:R-:W-:-:S13]  /*08f0*/  ISETP.NE.AND P0, PT, R2, 0x3, PT ;  /* 0x000000030200780c */ /* 0x004fda0003f05270 */
[----:B------:R-:W-:Y:S05]  /*0900*/  @P0 BRA `(.L_x_12) ;  /* 0x0000000000300947 */ /* 0x000fea0003800000 */
[----:B-1----:R-:W1:Y:S01]  /*0910*/  S2UR UR5, SR_CgaCtaId ;  /* 0x00000000000579c3 */ /* 0x002e620000008800 */
[----:B------:R-:W-:Y:S01]  /*0920*/  UMOV UR7, 0x400 ;  /* 0x0000040000077882 */ /* 0x000fe20000000000 */
[----:B------:R-:W-:Y:S01]  /*0930*/  UMOV UR4, 0x20 ;  /* 0x0000002000047882 */ /* 0x000fe20000000000 */
[----:B------:R-:W-:Y:S01]  /*0940*/  ELECT P0, URZ, PT ;  /* 0x0000000000ff782f */ /* 0x000fe20003800000 */
[----:B------:R-:W-:-:S04]  /*0950*/  UIADD3 UR10, UPT, UPT, -UR4, 0x100000, URZ ;  /* 0x00100000040a7890 */ /* 0x000fc8000fffe1ff */
[----:B------:R-:W-:Y:S02]  /*0960*/  USHF.L.U32 UR11, UR10, 0xb, URZ ;  /* 0x0000000b0a0b7899 */ /* 0x000fe400080006ff */
[----:B------:R-:W-:Y:S02]  /*0970*/  USHF.L.U32 UR10, UR10, 0x1, URZ ;  /* 0x000000010a0a7899 */ /* 0x000fe400080006ff */
[----:B-1----:R-:W-:Y:S01]  /*0980*/  ULEA UR5, UR5, UR7, 0x18 ;  /* 0x0000000705057291 */ /* 0x002fe2000f8ec0ff */
[----:B------:R-:W1:Y:S11]  /*0990*/  FENCE.VIEW.ASYNC.S ;  /* 0x00000000000073c6 */ /* 0x000e760000000000 */
[----:B-1----:R2:W1:Y:S01]  /*09a0*/  SYNCS.EXCH.64 URZ, [UR5+0xe0], UR10 ;  /* 0x0000e00a05ff75b2 */ /* 0x0024620008000100 */
[----:B------:R2:W1:Y:S02]  /*09b0*/  SYNCS.EXCH.64 URZ, [UR5+0xe8], UR10 ;  /* 0x0000e80a05ff75b2 */ /* 0x0004640008000100 */
[----:B--2---:R-:W-:Y:S01]  /*09c0*/  NOP ;  /* 0x0000000000007918 */ /* 0x004fe20000000000 */
.L_x_12:
[----:B------:R-:W2:Y:S01]  /*09d0*/  SHFL.IDX PT, R2, R101, RZ, 0x1f ;  /* 0x00001fff65027589 */ /* 0x000ea200000e0000 */
[----:B------:R-:W-:Y:S01]  /*09e0*/  NOP ;  /* 0x0000000000007918 */ /* 0x000fe20000000000 */
[----:B--2---:R-:W-:-:S13]  /*09f0*/  ISETP.NE.AND P0, PT, R2, 0x4, PT ;  /* 0x000000040200780c */ /* 0x004fda0003f05270 */
[----:B------:R-:W-:Y:S05]  /*0a00*/  @P0 BRA `(.L_x_13) ;  /* 0x00000000004c0947 */ /* 0x000fea0003800000 */
[----:B-1----:R-:W1:Y:S01]  /*0a10*/  S2UR UR5, SR_CgaCtaId ;  /* 0x00000000000579c3 */ /* 0x002e620000008800 */
[----:B------:R-:W-:Y:S01]  /*0a20*/  UMOV UR9, 0x100 ;  /* 0x0000010000097882 */ /* 0x000fe20000000000 */
[----:B------:R-:W-:Y:S01]  /*0a30*/  UMOV UR7, 0x400 ;  /* 0x0000040000077882 */ /* 0x000fe20000000000 */
[----:B------:R-:W-:Y:S01]  /*0a40*/  USEL UR9, UR9, 0xe0, UP2 ;  /* 0x000000e009097887 */ /* 0x000fe20009000000 */
[----:B------:R-:W-:Y:S01]  /*0a50*/  UMOV UR4, 0x1 ;  /* 0x0000000100047882 */ /* 0x000fe20000000000 */
[----:B------:R-:W-:Y:S01]  /*0a60*/  ELECT P0, URZ, PT ;  /* 0x0000000000ff782f */ /* 0x000fe20003800000 */
[----:B------:R-:W-:-:S04]  /*0a70*/  UIADD3 UR10, UPT, UPT, -UR4, 0x100000, URZ ;  /* 0x00100000040a7890 */ /* 0x000fc8000fffe1ff */
[----:B------:R-:W-:Y:S02]  /*0a80*/  USHF.L.U32 UR11, UR10, 0xb, URZ ;  /* 0x0000000b0a0b7899 */ /* 0x000fe400080006ff */
[----:B------:R-:W-:Y:S02]  /*0a90*/  USHF.L.U32 UR10, UR10, 0x1, URZ ;  /* 0x000000010a0a7899 */ /* 0x000fe400080006ff */
[----:B------:R-:W-:-:S04]  /*0aa0*/  UIADD3 UR12, UPT, UPT, -UR9, 0x100000, URZ ;  /* 0x00100000090c7890 */ /* 0x000fc8000fffe1ff */
[----:B------:R-:W-:Y:S02]  /*0ab0*/  USHF.L.U32 UR13, UR12, 0xb, URZ ;  /* 0x0000000b0c0d7899 */ /* 0x000fe400080006ff */
[----:B------:R-:W-:Y:S02]  /*0ac0*/  USHF.L.U32 UR12, UR12, 0x1, URZ ;  /* 0x000000010c0c7899 */ /* 0x000fe400080006ff */
[----:B-1----:R-:W-:Y:S01]  /*0ad0*/  ULEA UR5, UR5, UR7, 0x18 ;  /* 0x0000000705057291 */ /* 0x002fe2000f8ec0ff */
[----:B------:R-:W1:Y:S11]  /*0ae0*/  FENCE.VIEW.ASYNC.S ;  /* 0x00000000000073c6 */ /* 0x000e760000000000 */
[----:B-1----:R2:W1:Y:S01]  /*0af0*/  SYNCS.EXCH.64 URZ, [UR5+0xf0], UR10 ;  /* 0x0000f00a05ff75b2 */ /* 0x0024620008000100 */
[----:B------:R2:W1:Y:S01]  /*0b00*/  SYNCS.EXCH.64 URZ, [UR5+0x100], UR12 ;  /* 0x0001000c05ff75b2 */ /* 0x0004620008000100 */
[----:B------:R2:W1:Y:S01]  /*0b10*/  SYNCS.EXCH.64 URZ, [UR5+0xf8], UR10 ;  /* 0x0000f80a05ff75b2 */ /* 0x0004620008000100 */
[----:B------:R2:W1:Y:S02]  /*0b20*/  SYNCS.EXCH.64 URZ, [UR5+0x108], UR12 ;  /* 0x0001080c05ff75b2 */ /* 0x0004640008000100 */
[----:B--2---:R-:W-:Y:S01]  /*0b30*/  NOP ;  /* 0x0000000000007918 */ /* 0x004fe20000000000 */
.L_x_13:
[----:B------:R-:W2:Y:S01]  /*0b40*/  SHFL.IDX PT, R2, R101, RZ, 0x1f ;  /* 0x00001fff65027589 */ /* 0x000ea200000e0000 */
[----:B------:R-:W-:Y:S01]  /*0b50*/  NOP ;  /* 0x0000000000007918 */ /* 0x000fe20000000000 */
[----:B--2---:R-:W-:-:S13]  /*0b60*/  ISETP.NE.AND P0, PT, R2, 0x5, PT ;  /* 0x000000050200780c */ /* 0x004fda0003f05270 */
[----:B------:R-:W-:Y:S05]  /*0b70*/  @P0 BRA `(.L_x_14) ;  /* 0x0000000000580947 */ /* 0x000fea0003800000 */
[----:B-1----:R-:W1:Y:S01]  /*0b80*/  S2UR UR7, SR_CgaCtaId ;  /* 0x00000000000779c3 */ /* 0x002e620000008800 */
        /* <DEDUP_REMOVED lines=19> */
[----:B------:R2:W1:Y:S02]  /*0cc0*/  SYNCS.EXCH.64 URZ, [UR7+0x148], UR4 ;  /* 0x0001480407ff75b2 */ /* 0x0004640008000100 */
[----:B--2---:R-:W-:Y:S01]  /*0cd0*/  NOP ;  /* 0x0000000000007918 */ /* 0x004fe20000000000 */
.L_x_14:
        /* <DEDUP_REMOVED lines=18> */
.L_x_15:
[----:B-1----:R-:W1:Y:S01]  /*0e00*/  S2UR UR5, SR_CTAID.X ;  /* 0x00000000000579c3 */ /* 0x002e620000002500 */
[----:B------:R-:W-:-:S05]  /*0e10*/  CS2R.32 R95, SR_CgaSize ;  /* 0x00000000005f7805 */ /* 0x000fca0000008a00 */
[----:B------:R-:W-:-:S05]  /*0e20*/  IMAD R95, R95, -0xa0, RZ ;  /* 0xffffff605f5f7824 */ /* 0x000fca00078e02ff */
[----:B------:R-:W-:-:S14]  /*0e30*/  R2UR UR9, R95 ;  /* 0x000000005f0972ca */ /* 0x000fdc00000e0000 */
[----:B------:R-:W2:Y:S01]  /*0e40*/  LDCU UR9, c[0x0][UR9+0x2b0] ;  /* 0x00005600090977ac */ /* 0x000ea20008000800 */
[----:B------:R-:W-:Y:S01]  /*0e50*/  NOP ;  /* 0x0000000000007918 */ /* 0x000fe20000000000 */
[----:B------:R-:W-:-:S05]  /*0e60*/  CS2R.32 R95, SR_CgaSize ;  /* 0x00000000005f7805 */ /* 0x000fca0000008a00 */
[----:B------:R-:W-:-:S05]  /*0e70*/  IMAD R95, R95, -0xa0, RZ ;  /* 0xffffff605f5f7824 */ /* 0x000fca00078e02ff */
[----:B------:R-:W-:-:S14]  /*0e80*/  R2UR UR7, R95 ;  /* 0x000000005f0772ca */ /* 0x000fdc00000e0000 */
[----:B------:R-:W3:Y:S01]  /*0e90*/  LDCU UR7, c[0x0][UR7+0x2b4] ;  /* 0x00005680070777ac */ /* 0x000ee20008000800 */
[----:B------:R-:W4:Y:S08]  /*0ea0*/  S2UR UR4, SR_CTAID.Y ;  /* 0x00000000000479c3 */ /* 0x000f300000002600 */
[----:B------:R-:W3:Y:S01]  /*0eb0*/  LDC R10, c[0x0][0xb24] ;  /* 0x0002c900ff0a7b82 */ /* 0x000ee20000000800 */
[----:B-1----:R-:W-:-:S02]  /*0ec0*/  I2FP.F32.U32 R95, UR5 ;  /* 0x00000005005f7c45 */ /* 0x002fc40008201000 */
[----:B------:R-:W-:-:S05]  /*0ed0*/  CS2R.32 R3, SR_CgaSize ;  /* 0x0000000000037805 */ /* 0x000fca0000008a00 */
[----:B------:R-:W-:-:S06]  /*0ee0*/  IMAD R3, R3, -0xa0, RZ ;  /* 0xffffff6003037824 */ /* 0x000fcc00078e02ff */
[----:B------:R-:W1:Y:S01]  /*0ef0*/  LDC R3, c[0x0][R3+0x2a0] ;  /* 0x0000a80003037b82 */ /* 0x000e620000000800 */
[----:B------:R-:W-:Y:S01]  /*0f00*/  MOV R15, UR5 ;  /* 0x00000005000f7c02 */ /* 0x000fe20008000f00 */
[----:B--2---:R-:W-:Y:S01]  /*0f10*/  FMUL R95, R95, UR9 ;  /* 0x000000095f5f7c20 */ /* 0x004fe20008400000 */
[----:B----4-:R-:W-:Y:S02]  /*0f20*/  I2FP.F32.U32 R94, UR4 ;  /* 0x00000004005e7c45 */ /* 0x010fe40008201000 */
[----:B------:R-:W-:-:S05]  /*0f30*/  CS2R.32 R2, SR_CgaSize ;  /* 0x0000000000027805 */ /* 0x000fca0000008a00 */
[----:B------:R-:W-:-:S06]  /*0f40*/  IMAD R2, R2, -0xa0, RZ ;  /* 0xffffff6002027824 */ /* 0x000fcc00078e02ff */
[----:B------:R-:W2:Y:S01]  /*0f50*/  LDC R2, c[0x0][R2+0x2a4] ;  /* 0x0000a90002027b82 */ /* 0x000ea20000000800 */
[----:B------:R-:W-:Y:S01]  /*0f60*/  MOV R14, UR4 ;  /* 0x00000004000e7c02 */ /* 0x000fe20008000f00 */
[----:B------:R-:W4:Y:S01]  /*0f70*/  F2I.U32.TRUNC.NTZ R95, R95 ;  /* 0x0000005f005f7305 */ /* 0x000f22000020f000 */
[----:B---3--:R-:W-:-:S05]  /*0f80*/  FMUL R94, R94, UR7 ;  /* 0x000000075e5e7c20 */ /* 0x008fca0008400000 */
[----:B------:R-:W-:Y:S01]  /*0f90*/  BAR.SYNC.DEFER_BLOCKING 0x0 ;  /* 0x0000000000007b1d */ /* 0x000fe20000010000 */
[----:B------:R-:W-:-:S05]  /*0fa0*/  ISETP.GE.AND P0, PT, R10, 0x1, PT ;  /* 0x000000010a00780c */ /* 0x000fca0003f06270 */
[----:B------:R-:W3:Y:S02]  /*0fb0*/  F2I.U32.TRUNC.NTZ R94, R94 ;  /* 0x0000005e005e7305 */ /* 0x000ee4000020f000 */
[----:B------:R-:W2:Y:S01]  /*0fc0*/  S2UR UR36, SR_CTAID.Z ;  /* 0x00000000002479c3 */ /* 0x000ea20000002700 */
[----:B----4-:R-:W-:-:S05]  /*0fd0*/  IADD3 R95, PT, PT, -R95, RZ, RZ ;  /* 0x000000ff5f5f7210 */ /* 0x010fca0007ffe1ff */
[----:B-1----:R-:W-:Y:S01]  /*0fe0*/  IMAD R95, R3, R95, UR5 ;  /* 0x00000005035f7e24 */ /* 0x002fe2000f8e025f */
[----:B---3--:R-:W-:-:S05]  /*0ff0*/  IADD3 R94, PT, PT, -R94, RZ, RZ ;  /* 0x000000ff5e5e7210 */ /* 0x008fca0007ffe1ff */
[----:B--2---:R-:W-:Y:S01]  /*1000*/  IMAD R94, R2, R94, UR4 ;  /* 0x00000004025e7e24 */ /* 0x004fe2000f8e025e */
[----:B------:R-:W-:Y:S06]  /*1010*/  @!P0 BRA `(.L_x_16) ;  /* 0x0000000000b88947 */ /* 0x000fec0003800000 */
[----:B------:R-:W1:Y:S01]  /*1020*/  LDC.64 R4, c[0x0][0xb18] ;  /* 0x0002c600ff047b82 */ /* 0x000e620000000a00 */
[----:B------:R-:W-:-:S07]  /*1030*/  ISETP.NE.AND P0, PT, R10, 0x1, PT ;  /* 0x000000010a00780c */ /* 0x000fce0003f05270 */
[----:B------:R-:W2:Y:S08]  /*1040*/  LDC R9, c[0x0][0xb0c] ;  /* 0x0002c300ff097b82 */ /* 0x000eb00000000800 */
[----:B------:R-:W3:Y:S08]  /*1050*/  LDC R12, c[0x0][0x370] ;  /* 0x0000dc00ff0c7b82 */ /* 0x000ef00000000800 */
[----:B------:R-:W4:Y:S01]  /*1060*/  LDC R11, c[0x0][0x374] ;  /* 0x0000dd00ff0b7b82 */ /* 0x000f220000000800 */
[----:B-1----:R-:W-:-:S07]  /*1070*/  ISETP.NE.AND P1, PT, R4, 0x1, PT ;  /* 0x000000010400780c */ /* 0x002fce0003f25270 */
[----:B------:R-:W3:Y:S01]  /*1080*/  LDC.64 R6, c[0x0][0xb10] ;  /* 0x0002c400ff067b82 */ /* 0x000ee20000000a00 */
[----:B--2---:R-:W-:-:S07]  /*1090*/  ISETP.NE.AND P2, PT, R9, 0x1, PT ;  /* 0x000000010900780c */ /* 0x004fce0003f45270 */
[----:B------:R-:W1:Y:S08]  /*10a0*/  LDC R8, c[0x0][0xb20] ;  /* 0x0002c800ff087b82 */ /* 0x000e700000000800 */
[----:B------:R-:W2:Y:S01]  /*10b0*/  LDC.64 R2, c[0x0][0xb28] ;  /* 0x0002ca00ff027b82 */ /* 0x000ea20000000a00 */
[----:B----4-:R-:W-:-:S04]  /*10c0*/  IMAD.HI.U32 R13, R11, R5, RZ ;  /* 0x000000050b0d7227 */ /* 0x010fc800078e00ff */
[----:B------:R-:W-:-:S04]  /*10d0*/  IMAD.HI.U32 R5, R14, R5, RZ ;  /* 0x000000050e057227 */ /* 0x000fc800078e00ff */
[----:B---3--:R-:W-:-:S05]  /*10e0*/  IMAD.HI.U32 R16, R12, R6, RZ ;  /* 0x000000060c107227 */ /* 0x008fca00078e00ff */
[-C--:B------:R-:W-:Y:S01]  /*10f0*/  @P2 SHF.R.U32.HI R12, RZ, R7.reuse, R16 ;  /* 0x00000007ff0c2219 */ /* 0x080fe20000011610 */
[----:B------:R-:W-:Y:S01]  /*1100*/  IMAD.HI.U32 R16, R15, R6, RZ ;  /* 0x000000060f107227 */ /* 0x000fe200078e00ff */
[-C--:B-1----:R-:W-:Y:S02]  /*1110*/  @P1 SHF.R.U32.HI R11, RZ, R8.reuse, R13 ;  /* 0x00000008ff0b1219 */ /* 0x082fe4000001160d */
[----:B------:R-:W-:Y:S02]  /*1120*/  SHF.R.U32.HI R5, RZ, R8, R5 ;  /* 0x00000008ff057219 */ /* 0x000fe40000011605 */
[----:B------:R-:W-:Y:S02]  /*1130*/  SHF.R.U32.HI R16, RZ, R7, R16 ;  /* 0x00000007ff107219 */ /* 0x000fe40000011610 */
[----:B------:R-:W-:Y:S01]  /*1140*/  SEL R5, R14, R5, !P1 ;  /* 0x000000050e057207 */ /* 0x000fe20004800000 */
[----:B--2---:R-:W-:Y:S01]  /*1150*/  IMAD.HI.U32 R13, R11, R2, RZ ;  /* 0x000000020b0d7227 */ /* 0x004fe200078e00ff */
[----:B------:R-:W-:-:S03]  /*1160*/  SEL R16, R15, R16, !P2 ;  /* 0x000000100f107207 */ /* 0x000fc60005000000 */
[----:B------:R-:W-:Y:S01]  /*1170*/  IMAD.HI.U32 R6, R12, R2, RZ ;  /* 0x000000020c067227 */ /* 0x000fe200078e00ff */
[----:B------:R-:W-:-:S04]  /*1180*/  @P0 SHF.R.U32.HI R11, RZ, R3, R13 ;  /* 0x00000003ff0b0219 */ /* 0x000fc8000001160d */
[----:B------:R-:W-:Y:S01]  /*1190*/  @P0 SHF.R.U32.HI R12, RZ, R3, R6 ;  /* 0x00000003ff0c0219 */ /* 0x000fe20000011606 */
[----:B------:R-:W-:-:S04]  /*11a0*/  IMAD R11, R11, R10, RZ ;  /* 0x0000000a0b0b7224 */ /* 0x000fc800078e02ff */
[----:B------:R-:W-:Y:S01]  /*11b0*/  IMAD R6, R12, R10, RZ ;  /* 0x0000000a0c067224 */ /* 0x000fe200078e02ff */
[----:B------:R-:W-:-:S04]  /*11c0*/  ISETP.GE.AND P1, PT, R5, R11, PT ;  /* 0x0000000b0500720c */ /* 0x000fc80003f26270 */
[----:B------:R-:W-:Y:S01]  /*11d0*/  ISETP.GE.OR P1, PT, R16, R6, P1 ;  /* 0x000000061000720c */ /* 0x000fe20000f26670 */
[----:B------:R-:W-:-:S05]  /*11e0*/  IMAD.HI.U32 R6, R5, R2, RZ ;  /* 0x0000000205067227 */ /* 0x000fca00078e00ff */
[----:B------:R-:W-:-:S04]  /*11f0*/  SHF.R.U32.HI R6, RZ, R3, R6 ;  /* 0x00000003ff067219 */ /* 0x000fc80000011606 */
[----:B------:R-:W-:-:S03]  /*1200*/  SEL R6, R5, R6, !P0 ;  /* 0x0000000605067207 */ /* 0x000fc60004000000 */
[----:B------:R-:W-:Y:S01]  /*1210*/  @!P1 IMAD.HI.U32 R7, R16, R2, RZ ;  /* 0x0000000210079227 */ /* 0x000fe200078e00ff */
[----:B------:R-:W-:-:S04]  /*1220*/  IADD3 R2, PT, PT, -R6, RZ, RZ ;  /* 0x000000ff06027210 */ /* 0x000fc80007ffe1ff */
[----:B------:R-:W-:Y:S01]  /*1230*/  @!P1 SHF.R.U32.HI R3, RZ, R3, R7 ;  /* 0x00000003ff039219 */ /* 0x000fe20000011607 */
[----:B------:R-:W-:Y:S01]  /*1240*/  IMAD R2, R10, R2, R5 ;  /* 0x000000020a027224 */ /* 0x000fe200078e0205 */
[----:B------:R-:W-:Y:S02]  /*1250*/  IADD3 R7, PT, PT, -R5, RZ, RZ ;  /* 0x000000ff05077210 */ /* 0x000fe40007ffe1ff */
[----:B------:R-:W-:-:S03]  /*1260*/  @!P1 SEL R3, R16, R3, !P0 ;  /* 0x0000000310039207 */ /* 0x000fc60004000000 */
[----:B------:R-:W-:Y:S02]  /*1270*/  IMAD R7, R4, R7, R14 ;  /* 0x0000000704077224 */ /* 0x000fe400078e020e */
[--C-:B------:R-:W-:Y:S02]  /*1280*/  @!P1 IMAD.IADD R6, R6, 0x1, -R3.reuse ;  /* 0x0000000106069824 */ /* 0x100fe400078e0a03 */
[----:B------:R-:W-:Y:S01]  /*1290*/  @!P1 IMAD R3, R2, R12, R3 ;  /* 0x0000000c02039224 */ /* 0x000fe200078e0203 */
[----:B------:R-:W-:Y:S01]  /*12a0*/  IADD3 R2, PT, PT, -R16, RZ, RZ ;  /* 0x000000ff10027210 */ /* 0x000fe20007ffe1ff */
[----:B------:R-:W-:Y:S02]  /*12b0*/  @!P1 IMAD R5, R6, R10, R16 ;  /* 0x0000000a06059224 */ /* 0x000fe400078e0210 */
[----:B------:R-:W-:Y:S02]  /*12c0*/  @!P1 IMAD.MOV.U32 R16, RZ, RZ, R3 ;  /* 0x000000ffff109224 */ /* 0x000fe400078e0003 */
[----:B------:R-:W-:-:S02]  /*12d0*/  IMAD R2, R9, R2, R15 ;  /* 0x0000000209027224 */ /* 0x000fc400078e020f */
[----:B------:R-:W-:Y:S02]  /*12e0*/  IMAD R14, R5, R4, R7 ;  /* 0x00000004050e7224 */ /* 0x000fe400078e0207 */
[----:B------:R-:W-:Y:S02]  /*12f0*/  IMAD R15, R16, R9, R2 ;  /* 0x00000009100f7224 */ /* 0x000fe400078e0202 */
.L_x_16:
[----:B------:R-:W1:Y:S01]  /*1300*/  LDCU UR4, c[0x0][0xb30] ;  /* 0x00016600ff0477ac */ /* 0x000e620008000800 */
[----:B------:R-:W2:Y:S08]  /*1310*/  S2UR UR37, SR_CgaCtaId ;  /* 0x00000000002579c3 */ /* 0x000eb00000008800 */
[----:B------:R-:W3:Y:S01]  /*1320*/  LDC R40, c[0x0][0xb24] ;  /* 0x0002c900ff287b82 */ /* 0x000ee20000000800 */
[----:B-1----:R-:W-:-:S09]  /*1330*/  UISETP.NE.AND UP1, UPT, UR4, 0x1, UPT ;  /* 0x000000010400788c */ /* 0x002fd2000bf25270 */
[----:B--2---:R-:W-:Y:S05]  /*1340*/  BRA.U UP1, `(.L_x_17) ;  /* 0x0000000101407547 */ /* 0x004fea000b800000 */
[----:B------:R-:W1:Y:S08]  /*1350*/  LDC.64 R4, c[0x0][0xb10] ;  /* 0x0002c400ff047b82 */ /* 0x000e700000000a00 */
[----:B------:R-:W2:Y:S08]  /*1360*/  LDC.64 R2, c[0x0][0xb18] ;  /* 0x0002c600ff027b82 */ /* 0x000eb00000000a00 */
[----:B------:R-:W4:Y:S08]  /*1370*/  LDC R6, c[0x0][0xb20] ;  /* 0x0002c800ff067b82 */ /* 0x000f300000000800 */
[----:B------:R-:W3:Y:S01]  /*1380*/  LDC R7, c[0x0][0xb0c] ;  /* 0x0002c300ff077b82 */ /* 0x000ee20000000800 */
[----:B-1----:R-:W-:-:S05]  /*1390*/  IMAD.HI.U32 R4, R15, R4, RZ ;  /* 0x000000040f047227 */ /* 0x002fca00078e00ff */
[----:B------:R-:W-:Y:S01]  /*13a0*/  SHF.R.U32.HI R4, RZ, R5, R4 ;  /* 0x00000005ff047219 */ /* 0x000fe20000011604 */
[----:B--2---:R-:W-:Y:S01]  /*13b0*/  IMAD.HI.U32 R3, R14, R3, RZ ;  /* 0x000000030e037227 */ /* 0x004fe200078e00ff */
[----:B------:R-:W-:-:S04]  /*13c0*/  ISETP.NE.AND P0, PT, R2, 0x1, PT ;  /* 0x000000010200780c */ /* 0x000fc80003f05270 */
[----:B----4-:R-:W-:-:S04]  /*13d0*/  SHF.R.U32.HI R3, RZ, R6, R3 ;  /* 0x00000006ff037219 */ /* 0x010fc80000011603 */
[----:B------:R-:W-:Y:S02]  /*13e0*/  SEL R3, R14, R3, !P0 ;  /* 0x000000030e037207 */ /* 0x000fe40004000000 */
[----:B---3--:R-:W-:-:S04]  /*13f0*/  ISETP.NE.AND P1, PT, R7, 0x1, PT ;  /* 0x000000010700780c */ /* 0x008fc80003f25270 */
[----:B------:R-:W-:-:S05]  /*1400*/  SEL R4, R15, R4, !P1 ;  /* 0x000000040f047207 */ /* 0x000fca0004800000 */
[----:B------:R-:W-:Y:S02]  /*1410*/  IMAD.IADD R5, R3, 0x1, -R4 ;  /* 0x0000000103057824 */ /* 0x000fe400078e0a04 */
[----:B------:R-:W-:Y:S02]  /*1420*/  IMAD.IADD R3, R4, 0x1, -R3 ;  /* 0x0000000104037824 */ /* 0x000fe400078e0a03 */
[----:B------:R-:W-:Y:S02]  /*1430*/  IMAD R15, R5, R7, R15 ;  /* 0x00000007050f7224 */ /* 0x000fe400078e020f */
[----:B------:R-:W-:-:S07]  /*1440*/  IMAD R14, R3, R2, R14 ;  /* 0x00000002030e7224 */ /* 0x000fce00078e020e */
.L_x_17:
[----:B------:R-:W-:Y:S01]  /*1450*/  BAR.SYNC.DEFER_BLOCKING 0x0 ;  /* 0x0000000000007b1d */ /* 0x000fe20000010000 */
[----:B------:R-:W-:Y:S01]  /*1460*/  UISETP.NE.AND UP1, UPT, UR8, 0x2, UPT ;  /* 0x000000020800788c */ /* 0x000fe2000bf25270 */
[----:B------:R-:W-:Y:S02]  /*1470*/  ISETP.NE.OR P5, PT, R0, 0x2, !P5 ;  /* 0x000000020000780c */ /* 0x000fe40006fa5670 */
[----:B------:R-:W-:-:S06]  /*1480*/  LOP3.LUT R2, R108, 0x1f, RZ, 0xc0, !PT ;  /* 0x0000001f6c027812 */ /* 0x000fcc00078ec0ff */
[----:B------:R-:W-:Y:S05]  /*1490*/  BRA.U UP1, `(.L_x_18) ;  /* 0x0000001501347547 */ /* 0x000fea000b800000 */
[----:B------:R-:W1:Y:S01]  /*14a0*/  LDCU UR13, c[0x0][0x38c] ;  /* 0x00007180ff0d77ac */ /* 0x000e620008000800 */
[----:B------:R-:W2:Y:S01]  /*14b0*/  LDC R8, c[0x0][0x370] ;  /* 0x0000dc00ff087b82 */ /* 0x000ea20000000800 */
[----:B------:R-:W-:Y:S01]  /*14c0*/  PLOP3.LUT P1, PT, PT, PT, UP2, 0x80, 0x8 ;  /* 0x000000000008781c */ /* 0x000fe20003f2f028 */
[----:B------:R-:W-:Y:S01]  /*14d0*/  IMAD.MOV.U32 R17, RZ, RZ, 0x1 ;  /* 0x00000001ff117424 */ /* 0x000fe200078e00ff */
[----:B------:R-:W-:Y:S01]  /*14e0*/  ISETP.EQ.OR P4, PT, R2, RZ, P5 ;  /* 0x000000ff0200720c */ /* 0x000fe20002f82670 */
[----:B------:R-:W-:Y:S01]  /*14f0*/  IMAD.MOV.U32 R16, RZ, RZ, RZ ;  /* 0x000000ffff107224 */ /* 0x000fe200078e00ff */
[----:B------:R-:W-:Y:S02]  /*1500*/  PLOP3.LUT P1, PT, P1, PT, PT, 0x8, 0x80 ;  /* 0x000000000080781c */ /* 0x000fe40000f2e170 */
[----:B------:R-:W-:Y:S01]  /*1510*/  CS2R R12, SRZ ;  /* 0x00000000000c7805 */ /* 0x000fe2000001ff00 */
[----:B------:R-:W-:Y:S01]  /*1520*/  IMAD.MOV.U32 R11, RZ, RZ, 0x1 ;  /* 0x00000001ff0b7424 */ /* 0x000fe200078e00ff */
[----:B------:R-:W4:Y:S01]  /*1530*/  LDC R0, c[0x0][0x374] ;  /* 0x0000dd00ff007b82 */ /* 0x000f220000000800 */
[----:B------:R-:W2:Y:S01]  /*1540*/  LDCU.64 UR22, c[0x0][0x348] ;  /* 0x00006900ff1677ac */ /* 0x000ea20008000a00 */
[----:B------:R-:W-:Y:S01]  /*1550*/  UMOV UR6, URZ ;  /* 0x000000ff00067c82 */ /* 0x000fe20008000000 */
[----:B-1----:R-:W-:-:S04]  /*1560*/  UIADD3 UR5, UPT, UPT, UR13, 0x3f, URZ ;  /* 0x0000003f0d057890 */ /* 0x002fc8000fffe0ff */
[----:B------:R-:W-:-:S04]  /*1570*/  USHF.R.S32.HI UR4, URZ, 0x1f, UR5 ;  /* 0x0000001fff047899 */ /* 0x000fc80008011405 */
[----:B------:R-:W-:-:S04]  /*1580*/  ULEA.HI UR4, UR4, UR5, URZ, 0x6 ;  /* 0x0000000504047291 */ /* 0x000fc8000f8f30ff */
[----:B------:R-:W-:Y:S02]  /*1590*/  USHF.R.S32.HI UR15, URZ, 0x6, UR4 ;  /* 0x00000006ff0f7899 */ /* 0x000fe40008011404 */
[----:B------:R-:W-:Y:S02]  /*15a0*/  UIADD3 UR4, UPT, UPT, UR13, -0x1, URZ ;  /* 0xffffffff0d047890 */ /* 0x000fe4000fffe0ff */
[----:B------:R-:W-:Y:S02]  /*15b0*/  UISETP.LT.U32.AND UP0, UPT, UR15, 0xa, UPT ;  /* 0x0000000a0f00788c */ /* 0x000fe4000bf01070 */
[----:B------:R-:W-:Y:S02]  /*15c0*/  UISETP.GE.U32.AND UP1, UPT, UR4, -0x7f, UPT ;  /* 0xffffff810400788c */ /* 0x000fe4000bf26070 */
[----:B------:R-:W-:Y:S02]  /*15d0*/  USEL UR14, UR15, 0xa, UP0 ;  /* 0x0000000a0f0e7887 */ /* 0x000fe40008000000 */
[----:B------:R-:W-:-:S02]  /*15e0*/  UIADD3 UR13, UPT, UPT, UR13, 0x7e, URZ ;  /* 0x0000007e0d0d7890 */ /* 0x000fc4000fffe0ff */
[----:B------:R-:W-:Y:S02]  /*15f0*/  UIADD3 UR5, UPT, UPT, UR14, -0x1, URZ ;  /* 0xffffffff0e057890 */ /* 0x000fe4000fffe0ff */
[----:B------:R-:W-:-:S03]  /*1600*/  UIADD3 UR7, UPT, UPT, UR15, -UR14, URZ ;  /* 0x8000000e0f077290 */ /* 0x000fc6000fffe0ff */
[----:B------:R-:W-:-:S04]  /*1610*/  @UP1 UIADD3 UR5, UPT, UPT, UR14, URZ, URZ ;  /* 0x000000ff0e051290 */ /* 0x000fc8000fffe0ff */
[----:B--2---:R-:W-:-:S12]  /*1620*/  UIADD3 UR5, UPT, UPT, UR5, 0x1, URZ ;  /* 0x0000000105057890 */ /* 0x004fd8000fffe0ff */
.L_x_36:
[----:B------:R-:W-:Y:S01]  /*1630*/  UISETP.NE.AND UP0, UPT, UR37, URZ, UPT ;  /* 0x000000ff2500728c */ /* 0x000fe2000bf05270 */
[----:B------:R-:W1:Y:S08]  /*1640*/  S2UR UR37, SR_CgaCtaId ;  /* 0x00000000002579c3 */ /* 0x000e700000008800 */
[----:B------:R-:W-:Y:S05]  /*1650*/  BRA.U UP0, `(.L_x_19) ;  /* 0x0000000100347547 */ /* 0x000fea000b800000 */
[----:B------:R-:W2:Y:S01]  /*1660*/  S2R R2, SR_CgaCtaId ;  /* 0x0000000000027919 */ /* 0x000ea20000008800 */
[----:B------:R-:W-:-:S04]  /*1670*/  MOV R3, 0x400 ;  /* 0x0000040000037802 */ /* 0x000fc80000000f00 */
[----:B--2---:R-:W-:Y:S02]  /*1680*/  LEA R2, R2, R3, 0x18 ;  /* 0x0000000302027211 */ /* 0x004fe400078ec0ff */
[----:B------:R-:W-:-:S03]  /*1690*/  SHF.L.U32 R3, R11, 0x1f, RZ ;  /* 0x0000001f0b037819 */ /* 0x000fc600000006ff */
[----:B------:R-:W-:-:S04]  /*16a0*/  IMAD R2, R12, 0x8, R2 ;  /* 0x000000080c027824 */ /* 0x000fc800078e0202 */
[----:B------:R-:W2:Y:S02]  /*16b0*/  SYNCS.PHASECHK.TRANS64.TRYWAIT P0, [R2+URZ+0x160], R3 ;  /* 0x00016003020075a7 */ /* 0x000ea400080011ff */
[----:B--2---:R-:W-:Y:S05]  /*16c0*/  @!P0 BRA `(.L_x_20) ;  /* 0x0000007c00208947 */ /* 0x004fea0003800000 */
.L_x_132:
[----:B------:R-:W-:Y:S01]  /*16d0*/  VIADD R12, R12, 0x1 ;  /* 0x000000010c0c7836 */ /* 0x000fe20000000000 */
[----:B------:R2:W-:Y:S04]  /*16e0*/  SYNCS.ARRIVE.TRANS64.A1T0 RZ, [R2+URZ+0x150], RZ ;  /* 0x000150ff02ff79a7 */ /* 0x0005e800081000ff */
[----:B------:R-:W-:-:S04]  /*16f0*/  ISETP.NE.AND P0, PT, R12, 0x2, PT ;  /* 0x000000020c00780c */ /* 0x000fc80003f05270 */
[----:B------:R-:W-:Y:S02]  /*1700*/  SEL R12, R12, RZ, P0 ;  /* 0x000000ff0c0c7207 */ /* 0x000fe40000000000 */
[----:B--2---:R-:W-:-:S04]  /*1710*/  SEL R2, RZ, 0x1, P0 ;  /* 0x00000001ff027807 */ /* 0x004fc80000000000 */
[----:B------:R-:W-:-:S07]  /*1720*/  LOP3.LUT R11, R11, R2, RZ, 0x3c, !PT ;  /* 0x000000020b0b7212 */ /* 0x000fce00078e3cff */
.L_x_19:
[----:B------:R-:W-:Y:S01]  /*1730*/  UMOV UR4, 0x400 ;  /* 0x0000040000047882 */ /* 0x000fe20000000000 */
[----:B------:R-:W-:Y:S01]  /*1740*/  SHF.L.U32 R2, R17, 0x1f, RZ ;  /* 0x0000001f11027819 */ /* 0x000fe200000006ff */
[----:B-1----:R-:W-:Y:S01]  /*1750*/  ULEA UR4, UR37, UR4, 0x18 ;  /* 0x0000000425047291 */ /* 0x002fe2000f8ec0ff */
[----:B------:R-:W-:Y:S01]  /*1760*/  R2UR UR34, R15 ;  /* 0x000000000f2272ca */ /* 0x000fe200000e0000 */
[----:B------:R-:W-:Y:S01]  /*1770*/  UISETP.GE.U32.AND UP0, UPT, UR13, 0x7f, UPT ;  /* 0x0000007f0d00788c */ /* 0x000fe2000bf06070 */
[----:B------:R-:W-:Y:S01]  /*1780*/  R2UR UR11, R14 ;  /* 0x000000000e0b72ca */ /* 0x000fe200000e0000 */
[----:B------:R-:W-:Y:S01]  /*1790*/  ULEA UR8, UR6, UR4, 0x3 ;  /* 0x0000000406087291 */ /* 0x000fe2000f8e18ff */
[----:B------:R-:W-:-:S08]  /*17a0*/  UMOV UR24, URZ ;  /* 0x000000ff00187c82 */ /* 0x000fd00008000000 */
[----:B------:R1:W2:Y:S01]  /*17b0*/  SYNCS.PHASECHK.TRANS64.TRYWAIT P0, [UR8+0x50], R2 ;  /* 0x00005002ff0075a7 */ /* 0x0002a20008001108 */
[----:B------:R-:W-:Y:S02]  /*17c0*/  USHF.L.U32 UR34, UR34, 0x6, URZ ;  /* 0x0000000622227899 */ /* 0x000fe400080006ff */
[----:B------:R-:W-:Y:S01]  /*17d0*/  USHF.L.U32 UR11, UR11, 0x8, URZ ;  /* 0x000000080b0b7899 */ /* 0x000fe200080006ff */
[----:B------:R-:W-:Y:S11]  /*17e0*/  BRA.U !UP0, `(.L_x_21) ;  /* 0x0000000108a87547 */ /* 0x000ff6000b800000 */
[----:B------:R-:W-:Y:S01]  /*17f0*/  UMOV UR16, URZ ;  /* 0x000000ff00107c82 */ /* 0x000fe20008000000 */
[----:B------:R-:W-:-:S05]  /*1800*/  UMOV UR17, UR6 ;  /* 0x0000000600117c82 */ /* 0x000fca0008000000 */
.L_x_26:
[----:B-1----:R-:W-:Y:S01]  /*1810*/  ULEA UR33, UR17, UR4, 0x3 ;  /* 0x0000000411217291 */ /* 0x002fe2000f8e18ff */
[----:B--2---:R-:W-:Y:S01]  /*1820*/  @!P5 MOV R3, 0x5000 ;  /* 0x000050000003d802 */ /* 0x004fe20000000f00 */
[----:B--2---:R-:W-:Y:S10]  /*1830*/  @P0 BRA `(.L_x_22) ;  /* 0x00000000000c0947 */ /* 0x004ff40003800000 */
[----:B------:R-:W-:-:S04]  /*1840*/  SHF.L.U32 R4, R17, 0x1f, RZ ;  /* 0x0000001f11047819 */ /* 0x000fc800000006ff */
[----:B------:R-:W2:Y:S02]  /*1850*/  SYNCS.PHASECHK.TRANS64.TRYWAIT P0, [UR33+0x50], R4 ;  /* 0x00005004ff0075a7 */ /* 0x000ea40008001121 */
[----:B--2---:R-:W-:Y:S05]  /*1860*/  @!P0 BRA `(.L_x_23) ;  /* 0x0000007800cc8947 */ /* 0x004fea0003800000 */
.L_x_22:
[----:B------:R2:W-:Y:S01]  /*1870*/  @!P5 SYNCS.ARRIVE.TRANS64 RZ, [UR33], R3 ;  /* 0x00000003ffffd9a7 */ /* 0x0005e20008000021 */
[----:B------:R-:W-:Y:S04]  /*1880*/  BSSY.RECONVERGENT B0, `(.L_x_24) ;  /* 0x0000003000007945 */ /* 0x000fe80003800200 */
[----:B------:R-:W-:Y:S05]  /*1890*/  @P4 BRA `(.L_x_25) ;  /* 0x0000000000044947 */ /* 0x000fea0003800000 */
[----:B------:R-:W-:Y:S05]  /*18a0*/  BPT.TRAP 0x1 ;  /* 0x000000040000795c */ /* 0x000fea0000300000 */
.L_x_25:
[----:B------:R-:W-:Y:S05]  /*18b0*/  BSYNC.RECONVERGENT B0 ;  /* 0x0000000000007941 */ /* 0x000fea0003800200 */
.L_x_24:
[----:B------:R-:W-:Y:S02]  /*18c0*/  UIADD3 UR6, UPT, UPT, UR17, 0x1, URZ ;  /* 0x0000000111067890 */ /* 0x000fe4000fffe0ff */
[----:B------:R-:W-:Y:S02]  /*18d0*/  ULEA UR32, UR17, UR4, 0xc ;  /* 0x0000000411207291 */ /* 0x000fe4000f8e60ff */
[----:B------:R-:W-:Y:S02]  /*18e0*/  UISETP.NE.AND UP0, UPT, UR6, 0xa, UPT ;  /* 0x0000000a0600788c */ /* 0x000fe4000bf05270 */
[----:B------:R-:W-:Y:S02]  /*18f0*/  UIADD3 UR26, UP1, UPT, UR22, 0x80, URZ ;  /* 0x00000080161a7890 */ /* 0x000fe4000ff3e0ff */
[----:B------:R-:W-:Y:S02]  /*1900*/  USEL UR9, URZ, 0x1, UP0 ;  /* 0x00000001ff097887 */ /* 0x000fe40008000000 */
[----:B------:R-:W-:-:S02]  /*1910*/  USEL UR6, UR6, URZ, UP0 ;  /* 0x000000ff06067287 */ /* 0x000fc40008000000 */
[----:B------:R-:W-:Y:S02]  /*1920*/  UIADD3 UR20, UP0, UPT, UR22, 0x180, URZ ;  /* 0x0000018016147890 */ /* 0x000fe4000ff1e0ff */
[----:B------:R-:W-:Y:S01]  /*1930*/  ULEA UR8, UR6, UR4, 0x3 ;  /* 0x0000000406087291 */ /* 0x000fe2000f8e18ff */
[----:B------:R-:W-:Y:S01]  /*1940*/  LOP3.LUT R17, R17, UR9, RZ, 0x3c, !PT ;  /* 0x0000000911117c12 */ /* 0x000fe2000f8e3cff */
[----:B------:R-:W-:Y:S02]  /*1950*/  USHF.L.U32 UR35, UR16, 0x6, URZ ;  /* 0x0000000610237899 */ /* 0x000fe400080006ff */
[----:B------:R-:W-:Y:S01]  /*1960*/  UIADD3.X UR27, UPT, UPT, URZ, UR23, URZ, UP1, !UPT ;  /* 0x00000017ff1b7290 */ /* 0x000fe20008ffe4ff */
[----:B-1----:R-:W-:Y:S01]  /*1970*/  SHF.L.U32 R2, R17, 0x1f, RZ ;  /* 0x0000001f11027819 */ /* 0x002fe200000006ff */
[----:B------:R-:W-:Y:S02]  /*1980*/  UIADD3 UR32, UPT, UPT, UR32, 0x6400, URZ ;  /* 0x0000640020207890 */ /* 0x000fe4000fffe0ff */
[----:B------:R-:W-:Y:S01]  /*1990*/  UIADD3.X UR21, UPT, UPT, URZ, UR23, URZ, UP0, !UPT ;  /* 0x00000017ff157290 */ /* 0x000fe200087fe4ff */
[----:B------:R1:W1:Y:S01]  /*19a0*/  SYNCS.PHASECHK.TRANS64.TRYWAIT P0, [UR8+0x50], R2 ;  /* 0x00005002ff0075a7 */ /* 0x0002620008001108 */
[----:B------:R-:W-:Y:S01]  /*19b0*/  ULEA UR8, UR17, UR4, 0xe ;  /* 0x0000000411087291 */ /* 0x000fe2000f8e70ff */
[----:B------:R-:W-:Y:S01]  /*19c0*/  UMOV UR18, 0x0 ;  /* 0x0000000000127882 */ /* 0x000fe20000000000 */
[----:B------:R-:W-:-:S02]  /*19d0*/  UMOV UR19, 0x10000000 ;  /* 0x1000000000137882 */ /* 0x000fc40000000000 */
[----:B------:R-:W-:Y:S01]  /*19e0*/  UIADD3 UR8, UPT, UPT, UR8, 0x10400, URZ ;  /* 0x0001040008087890 */ /* 0x000fe2000fffe0ff */
[----:B------:R1:W-:Y:S01]  /*19f0*/  UTMALDG.3D [UR32], [UR26], desc[UR18] ;  /* 0x000012201a0075b4 */ /* 0x0003e20008011000 */
[----:B------:R-:W-:Y:S01]  /*1a00*/  UMOV UR12, UR36 ;  /* 0x00000024000c7c82 */ /* 0x000fe20008000000 */
[----:B------:R-:W-:Y:S01]  /*1a10*/  UMOV UR9, UR33 ;  /* 0x0000002100097c82 */ /* 0x000fe20008000000 */
[----:B------:R-:W-:Y:S01]  /*1a20*/  UMOV UR10, UR35 ;  /* 0x00000023000a7c82 */ /* 0x000fe20008000000 */
[----:B------:R-:W-:Y:S01]  /*1a30*/  UIADD3 UR16, UPT, UPT, UR16, 0x1, URZ ;  /* 0x0000000110107890 */ /* 0x000fe2000fffe0ff */
[----:B------:R-:W-:Y:S01]  /*1a40*/  UMOV UR24, UR5 ;  /* 0x0000000500187c82 */ /* 0x000fe20008000000 */
[----:B------:R-:W-:Y:S02]  /*1a50*/  UMOV UR17, UR6 ;  /* 0x0000000600117c82 */ /* 0x000fe40008000000 */
[----:B------:R1:W-:Y:S01]  /*1a60*/  UTMALDG.3D [UR8], [UR20], desc[UR18] ;  /* 0x00001208140075b4 */ /* 0x0003e20008011000 */
[----:B------:R-:W-:-:S09]  /*1a70*/  UISETP.NE.AND UP0, UPT, UR16, UR5, UPT ;  /* 0x000000051000728c */ /* 0x000fd2000bf05270 */
[----:B------:R-:W-:Y:S05]  /*1a80*/  BRA.U UP0, `(.L_x_26) ;  /* 0xfffffffd00607547 */ /* 0x000fea000b83ffff */
.L_x_21:
[----:B-1----:R-:W-:Y:S01]  /*1a90*/  ULEA UR8, UR6, UR4, 0x3 ;  /* 0x0000000406087291 */ /* 0x002fe2000f8e18ff */
[----:B------:R-:W-:Y:S01]  /*1aa0*/  SHF.L.U32 R2, R17, 0x1f, RZ ;  /* 0x0000001f11027819 */ /* 0x000fe200000006ff */
[----:B------:R-:W-:Y:S01]  /*1ab0*/  @!P1 SYNCS.ARRIVE.TRANS64.A1T0 RZ, [UR4+0xe8], RZ ;  /* 0x0000e8ffffff99a7 */ /* 0x000fe20008100004 */
[----:B------:R-:W-:-:S06]  /*1ac0*/  UISETP.GT.AND UP0, UPT, UR15, UR14, UPT ;  /* 0x0000000e0f00728c */ /* 0x000fcc000bf04270 */
[----:B--2---:R1:W2:Y:S03]  /*1ad0*/  SYNCS.PHASECHK.TRANS64.TRYWAIT P0, [UR8+0x50], R2 ;  /* 0x00005002ff0075a7 */ /* 0x0042a60008001108 */
[----:B------:R-:W-:Y:S05]  /*1ae0*/  BRA.U !UP0, `(.L_x_27) ;  /* 0x0000000108ac7547 */ /* 0x000fea000b800000 */
[----:B------:R-:W-:Y:S01]  /*1af0*/  UIADD3 UR21, UPT, UPT, UR7, UR24, URZ ;  /* 0x0000001807157290 */ /* 0x000fe2000fffe0ff */
[----:B------:R-:W-:-:S11]  /*1b00*/  UMOV UR25, UR6 ;  /* 0x0000000600197c82 */ /* 0x000fd60008000000 */
.L_x_32:
[----:B-1----:R-:W-:Y:S01]  /*1b10*/  ULEA UR17, UR25, UR4, 0x3 ;  /* 0x0000000419117291 */ /* 0x002fe2000f8e18ff */
[----:B--2---:R-:W-:Y:S01]  /*1b20*/  @!P5 MOV R3, 0x5000 ;  /* 0x000050000003d802 */ /* 0x004fe20000000f00 */
[----:B--2---:R-:W-:Y:S10]  /*1b30*/  @P0 BRA `(.L_x_28) ;  /* 0x00000000000c0947 */ /* 0x004ff40003800000 */
[----:B------:R-:W-:-:S04]  /*1b40*/  SHF.L.U32 R4, R17, 0x1f, RZ ;  /* 0x0000001f11047819 */ /* 0x000fc800000006ff */
[----:B------:R-:W2:Y:S02]  /*1b50*/  SYNCS.PHASECHK.TRANS64.TRYWAIT P0, [UR17+0x50], R4 ;  /* 0x00005004ff0075a7 */ /* 0x000ea40008001111 */
[----:B--2---:R-:W-:Y:S05]  /*1b60*/  @!P0 BRA `(.L_x_29) ;  /* 0x0000007800248947 */ /* 0x004fea0003800000 */
.L_x_28:
[----:B------:R2:W-:Y:S01]  /*1b70*/  @!P5 SYNCS.ARRIVE.TRANS64 RZ, [UR17], R3 ;  /* 0x00000003ffffd9a7 */ /* 0x0005e20008000011 */
[----:B------:R-:W-:Y:S04]  /*1b80*/  BSSY.RECONVERGENT B0, `(.L_x_30) ;  /* 0x0000003000007945 */ /* 0x000fe80003800200 */
[----:B------:R-:W-:Y:S05]  /*1b90*/  @P4 BRA `(.L_x_31) ;  /* 0x0000000000044947 */ /* 0x000fea0003800000 */
[----:B------:R-:W-:Y:S05]  /*1ba0*/  BPT.TRAP 0x1 ;  /* 0x000000040000795c */ /* 0x000fea0000300000 */
.L_x_31:
[----:B------:R-:W-:Y:S05]  /*1bb0*/  BSYNC.RECONVERGENT B0 ;  /* 0x0000000000007941 */ /* 0x000fea0003800200 */
.L_x_30:
        /* <DEDUP_REMOVED lines=10> */
[----:B------:R-:W-:Y:S01]  /*1c60*/  UIADD3 UR16, UPT, UPT, UR16, 0x6400, URZ ;  /* 0x0000640010107890 */ /* 0x000fe2000fffe0ff */
[----:B-1----:R-:W-:Y:S01]  /*1c70*/  SHF.L.U32 R2, R17, 0x1f, RZ ;  /* 0x0000001f11027819 */ /* 0x002fe200000006ff */
[----:B------:R-:W-:Y:S02]  /*1c80*/  UIADD3.X UR31, UPT, UPT, URZ, UR23, URZ, UP1, !UPT ;  /* 0x00000017ff1f7290 */ /* 0x000fe40008ffe4ff */
[----:B------:R-:W-:Y:S01]  /*1c90*/  UIADD3.X UR29, UPT, UPT, URZ, UR23, URZ, UP0, !UPT ;  /* 0x00000017ff1d7290 */ /* 0x000fe200087fe4ff */
[----:B------:R1:W1:Y:S01]  /*1ca0*/  SYNCS.PHASECHK.TRANS64.TRYWAIT P0, [UR8+0x50], R2 ;  /* 0x00005002ff0075a7 */ /* 0x0002620008001108 */
[----:B------:R-:W-:Y:S01]  /*1cb0*/  ULEA UR8, UR25, UR4, 0xe ;  /* 0x0000000419087291 */ /* 0x000fe2000f8e70ff */
[----:B------:R-:W-:Y:S01]  /*1cc0*/  UMOV UR26, 0x0 ;  /* 0x00000000001a7882 */ /* 0x000fe20000000000 */
[----:B------:R-:W-:-:S02]  /*1cd0*/  UMOV UR27, 0x10000000 ;  /* 0x10000000001b7882 */ /* 0x000fc40000000000 */
[----:B------:R-:W-:Y:S01]  /*1ce0*/  UIADD3 UR8, UPT, UPT, UR8, 0x10400, URZ ;  /* 0x0001040008087890 */ /* 0x000fe2000fffe0ff */
[----:B------:R-:W-:Y:S01]  /*1cf0*/  UMOV UR18, UR34 ;  /* 0x0000002200127c82 */ /* 0x000fe20008000000 */
[----:B------:R-:W-:Y:S01]  /*1d00*/  UMOV UR20, UR36 ;  /* 0x0000002400147c82 */ /* 0x000fe20008000000 */
[----:B------:R-:W-:Y:S01]  /*1d10*/  UMOV UR12, UR36 ;  /* 0x00000024000c7c82 */ /* 0x000fe20008000000 */
[----:B------:R-:W-:Y:S01]  /*1d20*/  UMOV UR9, UR17 ;  /* 0x0000001100097c82 */ /* 0x000fe20008000000 */
[----:B------:R-:W-:Y:S01]  /*1d30*/  UMOV UR10, UR19 ;  /* 0x00000013000a7c82 */ /* 0x000fe20008000000 */
[----:B------:R1:W-:Y:S01]  /*1d40*/  UTMALDG.3D [UR16], [UR30], desc[UR26] ;  /* 0x00001a101e0075b4 */ /* 0x0003e20008011000 */
[----:B------:R-:W-:Y:S01]  /*1d50*/  UIADD3 UR24, UPT, UPT, UR24, 0x1, URZ ;  /* 0x0000000118187890 */ /* 0x000fe2000fffe0ff */
[----:B------:R-:W-:-:S03]  /*1d60*/  UMOV UR25, UR6 ;  /* 0x0000000600197c82 */ /* 0x000fc60008000000 */
[----:B------:R-:W-:Y:S01]  /*1d70*/  UISETP.NE.AND UP0, UPT, UR24, UR21, UPT ;  /* 0x000000151800728c */ /* 0x000fe2000bf05270 */
[----:B------:R1:W-:Y:S08]  /*1d80*/  UTMALDG.3D [UR8], [UR28], desc[UR26] ;  /* 0x00001a081c0075b4 */ /* 0x0003f00008011000 */
[----:B------:R-:W-:Y:S05]  /*1d90*/  BRA.U UP0, `(.L_x_32) ;  /* 0xfffffffd005c7547 */ /* 0x000fea000b83ffff */
.L_x_27:
[C---:B-1----:R-:W-:Y:S01]  /*1da0*/  LEA R2, R16.reuse, UR4, 0x3 ;  /* 0x0000000410027c11 */ /* 0x042fe2000f8e18ff */
[----:B------:R-:W-:Y:S01]  /*1db0*/  NOP ;  /* 0x0000000000007918 */ /* 0x000fe20000000000 */
[----:B--2---:R-:W-:Y:S02]  /*1dc0*/  SHF.L.U32 R3, R13, 0x1f, RZ ;  /* 0x0000001f0d037819 */ /* 0x004fe400000006ff */
[----:B------:R-:W-:Y:S02]  /*1dd0*/  LEA R4, R16, UR4, 0x4 ;  /* 0x0000000410047c11 */ /* 0x000fe4000f8e20ff */
[----:B------:R-:W1:Y:S02]  /*1de0*/  SYNCS.PHASECHK.TRANS64.TRYWAIT P0, [R2+URZ+0xf0], R3 ;  /* 0x0000f003020075a7 */ /* 0x000e6400080011ff */
[----:B-1----:R-:W-:Y:S05]  /*1df0*/  @!P0 BRA `(.L_x_33) ;  /* 0x0000007400988947 */ /* 0x002fea0003800000 */
.L_x_135:
[----:B------:R-:W2:Y:S01]  /*1e00*/  LDS.128 R4, [R4+0x180] ;  /* 0x0001800004047984 */ /* 0x000ea20000000c00 */
[----:B---3--:R-:W-:Y:S01]  /*1e10*/  ISETP.GE.AND P0, PT, R40, 0x1, PT ;  /* 0x000000012800780c */ /* 0x008fe20003f06270 */
[----:B-1----:R-:W-:Y:S01]  /*1e20*/  VIADD R2, R2, 0x100 ;  /* 0x0000010002027836 */ /* 0x002fe20000000000 */
[----:B------:R-:W-:Y:S01]  /*1e30*/  @!PT LDS RZ, [RZ] ;  /* 0x00000000fffff984 */ /* 0x000fe20000000800 */
[----:B------:R-:W-:Y:S01]  /*1e40*/  @!PT LDS RZ, [RZ] ;  /* 0x00000000fffff984 */ /* 0x000fe20000000800 */
[----:B------:R-:W-:Y:S01]  /*1e50*/  @!PT LDS RZ, [RZ] ;  /* 0x00000000fffff984 */ /* 0x000fe20000000800 */
[----:B------:R-:W-:Y:S01]  /*1e60*/  @!PT LDS RZ, [RZ] ;  /* 0x00000000fffff984 */ /* 0x000fe20000000800 */
[----:B------:R1:W-:Y:S06]  /*1e70*/  MEMBAR.ALL.CTA ;  /* 0x0000000000007992 */ /* 0x0003ec0000008000 */
[----:B-1----:R-:W1:Y:S01]  /*1e80*/  FENCE.VIEW.ASYNC.S ;  /* 0x00000000000073c6 */ /* 0x002e620000000000 */
[----:B------:R-:W-:-:S04]  /*1e90*/  PRMT R2, RZ, 0x654, R2 ;  /* 0x00000654ff027816 */ /* 0x000fc80000000002 */
[----:B-1----:R1:W-:Y:S01]  /*1ea0*/  SYNCS.ARRIVE.TRANS64.RED.A1T0 RZ, [R2+URZ], RZ ;  /* 0x000000ff02ff79a7 */ /* 0x0023e200081004ff */
[----:B--2---:R-:W-:-:S13]  /*1eb0*/  LOP3.LUT P2, RZ, R6, 0x1, RZ, 0xc0, !PT ;  /* 0x0000000106ff7812 */ /* 0x004fda000784c0ff */
[----:B------:R-:W-:Y:S01]  /*1ec0*/  @P2 SHF.R.U32.HI R3, RZ, 0x10, R5 ;  /* 0x00000010ff032819 */ /* 0x000fe20000011605 */
[----:B------:R-:W-:Y:S01]  /*1ed0*/  VOTEU.ANY UP0, P2 ;  /* 0x0000000000ff7886 */ /* 0x000fe20001000100 */
[----:B------:R-:W-:Y:S02]  /*1ee0*/  @P2 MOV R10, R4 ;  /* 0x00000004000a2202 */ /* 0x000fe40000000f00 */
[----:B------:R-:W-:Y:S02]  /*1ef0*/  @P2 R2UR.BROADCAST UR8, R3 ;  /* 0x00000000030822ca */ /* 0x000fe400008e0000 */
[----:B------:R-:W-:-:S11]  /*1f00*/  @P2 LOP3.LUT R9, R5, 0xffff, RZ, 0xc0, !PT ;  /* 0x0000ffff05092812 */ /* 0x000fd600078ec0ff */
[----:B------:R-:W-:Y:S01]  /*1f10*/  @UP0 UMOV UR36, UR8 ;  /* 0x0000000800240c82 */ /* 0x000fe20008000000 */
[----:B-1----:R-:W-:Y:S05]  /*1f20*/  @!P0 BRA `(.L_x_34) ;  /* 0x0000000000b88947 */ /* 0x002fea0003800000 */
[----:B------:R-:W4:Y:S01]  /*1f30*/  LDC.64 R4, c[0x0][0xb18] ;  /* 0x0002c600ff047b82 */ /* 0x000f220000000a00 */
[----:B------:R-:W-:-:S07]  /*1f40*/  ISETP.NE.AND P3, PT, R40, 0x1, PT ;  /* 0x000000012800780c */ /* 0x000fce0003f65270 */
[----:B------:R-:W1:Y:S08]  /*1f50*/  LDC.64 R6, c[0x0][0xb10] ;  /* 0x0002c400ff067b82 */ /* 0x000e700000000a00 */
[----:B------:R-:W2:Y:S08]  /*1f60*/  LDC R14, c[0x0][0xb20] ;  /* 0x0002c800ff0e7b82 */ /* 0x000eb00000000800 */
[----:B------:R-:W3:Y:S01]  /*1f70*/  LDC R15, c[0x0][0xb0c] ;  /* 0x0002c300ff0f7b82 */ /* 0x000ee20000000800 */
[----:B----4-:R-:W-:Y:S01]  /*1f80*/  IMAD.HI.U32 R19, R0, R5, RZ ;  /* 0x0000000500137227 */ /* 0x010fe200078e00ff */
[----:B------:R-:W-:-:S03]  /*1f90*/  ISETP.NE.AND P0, PT, R4, 0x1, PT ;  /* 0x000000010400780c */ /* 0x000fc60003f05270 */
[----:B------:R-:W-:-:S03]  /*1fa0*/  IMAD.HI.U32 R5, R9, R5, RZ ;  /* 0x0000000509057227 */ /* 0x000fc600078e00ff */
[----:B------:R-:W4:Y:S01]  /*1fb0*/  LDC.64 R2, c[0x0][0xb28] ;  /* 0x0002ca00ff027b82 */ /* 0x000f220000000a00 */
[----:B-1----:R-:W-:-:S04]  /*1fc0*/  IMAD.HI.U32 R20, R8, R6, RZ ;  /* 0x0000000608147227 */ /* 0x002fc800078e00ff */
[----:B------:R-:W-:Y:S01]  /*1fd0*/  IMAD.HI.U32 R21, R10, R6, RZ ;  /* 0x000000060a157227 */ /* 0x000fe200078e00ff */
[----:B------:R-:W-:Y:S02]  /*1fe0*/  SHF.R.U32.HI R20, RZ, R7, R20 ;  /* 0x00000007ff147219 */ /* 0x000fe40000011614 */
[-C--:B--2---:R-:W-:Y:S02]  /*1ff0*/  SHF.R.U32.HI R19, RZ, R14.reuse, R19 ;  /* 0x0000000eff137219 */ /* 0x084fe40000011613 */
[----:B------:R-:W-:Y:S02]  /*2000*/  SHF.R.U32.HI R5, RZ, R14, R5 ;  /* 0x0000000eff057219 */ /* 0x000fe40000011605 */
[----:B------:R-:W-:Y:S02]  /*2010*/  SEL R19, R0, R19, !P0 ;  /* 0x0000001300137207 */ /* 0x000fe40004000000 */
[----:B------:R-:W-:Y:S02]  /*2020*/  SHF.R.U32.HI R21, RZ, R7, R21 ;  /* 0x00000007ff157219 */ /* 0x000fe40000011615 */
[----:B---3--:R-:W-:-:S02]  /*2030*/  ISETP.NE.AND P1, PT, R15, 0x1, PT ;  /* 0x000000010f00780c */ /* 0x008fc40003f25270 */
[----:B------:R-:W-:Y:S02]  /*2040*/  SEL R5, R9, R5, !P0 ;  /* 0x0000000509057207 */ /* 0x000fe40004000000 */
[----:B------:R-:W-:Y:S02]  /*2050*/  SEL R20, R8, R20, !P1 ;  /* 0x0000001408147207 */ /* 0x000fe40004800000 */
[----:B------:R-:W-:Y:S01]  /*2060*/  SEL R21, R10, R21, !P1 ;  /* 0x000000150a157207 */ /* 0x000fe20004800000 */
[----:B----4-:R-:W-:-:S04]  /*2070*/  IMAD.HI.U32 R18, R19, R2, RZ ;  /* 0x0000000213127227 */ /* 0x010fc800078e00ff */
        /* <DEDUP_REMOVED lines=10> */
[----:B------:R-:W-:-:S04]  /*2120*/  @!P0 IMAD.HI.U32 R7, R21, R2, RZ ;  /* 0x0000000215078227 */ /* 0x000fc800078e00ff */
[----:B------:R-:W-:Y:S01]  /*2130*/  IMAD.MOV R2, RZ, RZ, -R6 ;  /* 0x000000ffff027224 */ /* 0x000fe200078e0a06 */
[----:B------:R-:W-:Y:S02]  /*2140*/  @!P0 SHF.R.U32.HI R3, RZ, R3, R7 ;  /* 0x00000003ff038219 */ /* 0x000fe40000011607 */
[----:B------:R-:W-:Y:S01]  /*2150*/  IADD3 R7, PT, PT, -R5, RZ, RZ ;  /* 0x000000ff05077210 */ /* 0x000fe20007ffe1ff */
[----:B------:R-:W-:Y:S01]  /*2160*/  IMAD R2, R40, R2, R5 ;  /* 0x0000000228027224 */ /* 0x000fe200078e0205 */
        /* <DEDUP_REMOVED lines=10> */
.L_x_34:
[----:B------:R-:W1:Y:S02]  /*2210*/  LDCU UR8, c[0x0][0xb30] ;  /* 0x00016600ff0877ac */ /* 0x000e640008000800 */
[----:B-1----:R-:W-:-:S09]  /*2220*/  UISETP.NE.AND UP0, UPT, UR8, 0x1, UPT ;  /* 0x000000010800788c */ /* 0x002fd2000bf05270 */
[----:B------:R-:W-:Y:S05]  /*2230*/  BRA.U UP0, `(.L_x_35) ;  /* 0x0000000100407547 */ /* 0x000fea000b800000 */
[----:B------:R-:W1:Y:S08]  /*2240*/  LDC.64 R4, c[0x0][0xb10] ;  /* 0x0002c400ff047b82 */ /* 0x000e700000000a00 */
[----:B------:R-:W2:Y:S08]  /*2250*/  LDC.64 R2, c[0x0][0xb18] ;  /* 0x0002c600ff027b82 */ /* 0x000eb00000000a00 */
[----:B------:R-:W3:Y:S08]  /*2260*/  LDC R6, c[0x0][0xb20] ;  /* 0x0002c800ff067b82 */ /* 0x000ef00000000800 */
[----:B------:R-:W4:Y:S01]  /*2270*/  LDC R7, c[0x0][0xb0c] ;  /* 0x0002c300ff077b82 */ /* 0x000f220000000800 */
[----:B-1----:R-:W-:-:S05]  /*2280*/  IMAD.HI.U32 R4, R10, R4, RZ ;  /* 0x000000040a047227 */ /* 0x002fca00078e00ff */
[----:B------:R-:W-:Y:S01]  /*2290*/  SHF.R.U32.HI R4, RZ, R5, R4 ;  /* 0x00000005ff047219 */ /* 0x000fe20000011604 */
[----:B--2---:R-:W-:Y:S01]  /*22a0*/  IMAD.HI.U32 R3, R9, R3, RZ ;  /* 0x0000000309037227 */ /* 0x004fe200078e00ff */
[----:B------:R-:W-:-:S04]  /*22b0*/  ISETP.NE.AND P0, PT, R2, 0x1, PT ;  /* 0x000000010200780c */ /* 0x000fc80003f05270 */
[----:B---3--:R-:W-:-:S04]  /*22c0*/  SHF.R.U32.HI R3, RZ, R6, R3 ;  /* 0x00000006ff037219 */ /* 0x008fc80000011603 */
[----:B------:R-:W-:Y:S02]  /*22d0*/  SEL R3, R9, R3, !P0 ;  /* 0x0000000309037207 */ /* 0x000fe40004000000 */
[----:B----4-:R-:W-:-:S04]  /*22e0*/  ISETP.NE.AND P1, PT, R7, 0x1, PT ;  /* 0x000000010700780c */ /* 0x010fc80003f25270 */
[----:B------:R-:W-:-:S05]  /*22f0*/  SEL R4, R10, R4, !P1 ;  /* 0x000000040a047207 */ /* 0x000fca0004800000 */
[----:B------:R-:W-:Y:S02]  /*2300*/  IMAD.IADD R5, R3, 0x1, -R4 ;  /* 0x0000000103057824 */ /* 0x000fe400078e0a04 */
[----:B------:R-:W-:Y:S02]  /*2310*/  IMAD.IADD R3, R4, 0x1, -R3 ;  /* 0x0000000104037824 */ /* 0x000fe400078e0a03 */
[----:B------:R-:W-:Y:S02]  /*2320*/  IMAD R10, R5, R7, R10 ;  /* 0x00000007050a7224 */ /* 0x000fe400078e020a */
[----:B------:R-:W-:-:S07]  /*2330*/  IMAD R9, R3, R2, R9 ;  /* 0x0000000203097224 */ /* 0x000fce00078e0209 */
.L_x_35:
[----:B------:R-:W-:Y:S01]  /*2340*/  VIADD R16, R16, 0x1 ;  /* 0x0000000110107836 */ /* 0x000fe20000000000 */
[----:B------:R-:W-:Y:S01]  /*2350*/  PLOP3.LUT P1, PT, PT, PT, PT, 0x80, 0x8 ;  /* 0x000000000008781c */ /* 0x000fe20003f2f070 */
[----:B------:R-:W-:Y:S02]  /*2360*/  IMAD.IADD R15, R10, 0x1, R95 ;  /* 0x000000010a0f7824 */ /* 0x000fe400078e025f */
[----:B------:R-:W-:Y:S01]  /*2370*/  IMAD.IADD R14, R9, 0x1, R94 ;  /* 0x00000001090e7824 */ /* 0x000fe200078e025e */
[----:B------:R-:W-:-:S04]  /*2380*/  ISETP.NE.AND P0, PT, R16, 0x2, PT ;  /* 0x000000021000780c */ /* 0x000fc80003f05270 */
[----:B------:R-:W-:Y:S02]  /*2390*/  SEL R2, RZ, 0x1, P0 ;  /* 0x00000001ff027807 */ /* 0x000fe40000000000 */
[----:B------:R-:W-:Y:S02]  /*23a0*/  SEL R16, R16, RZ, P0 ;  /* 0x000000ff10107207 */ /* 0x000fe40000000000 */
[----:B------:R-:W-:Y:S01]  /*23b0*/  LOP3.LUT R13, R13, R2, RZ, 0x3c, !PT ;  /* 0x000000020d0d7212 */ /* 0x000fe200078e3cff */
[----:B------:R-:W-:Y:S06]  /*23c0*/  @P2 BRA `(.L_x_36) ;  /* 0xfffffff000982947 */ /* 0x000fec000383ffff */
[----:B------:R-:W-:Y:S01]  /*23d0*/  UIADD3 UR4, UPT, UPT, UR4, 0x50, URZ ;  /* 0x0000005004047890 */ /* 0x000fe2000fffe0ff */
[----:B------:R-:W-:-:S03]  /*23e0*/  SHF.L.U32 R2, R17, 0x1f, RZ ;  /* 0x0000001f11027819 */ /* 0x000fc600000006ff */
[----:B------:R-:W-:-:S09]  /*23f0*/  ULEA UR5, UR6, UR4, 0x3 ;  /* 0x0000000406057291 */ /* 0x000fd2000f8e18ff */
[----:B------:R-:W1:Y:S02]  /*2400*/  SYNCS.PHASECHK.TRANS64.TRYWAIT P0, [UR5], R2 ;  /* 0x00000002ff0075a7 */ /* 0x000e640008001105 */
[----:B-1----:R-:W-:Y:S05]  /*2410*/  @!P0 BRA `(.L_x_37) ;  /* 0x0000007000248947 */ /* 0x002fea0003800000 */
.L_x_137:
[----:B------:R-:W-:-:S04]  /*2420*/  UIADD3 UR6, UPT, UPT, UR6, 0x1, URZ ;  /* 0x0000000106067890 */ /* 0x000fc8000fffe0ff */
[----:B------:R-:W-:-:S04]  /*2430*/  UISETP.NE.AND UP0, UPT, UR6, 0xa, UPT ;  /* 0x0000000a0600788c */ /* 0x000fc8000bf05270 */
[----:B------:R-:W-:Y:S02]  /*2440*/  USEL UR7, URZ, 0x1, UP0 ;  /* 0x00000001ff077887 */ /* 0x000fe40008000000 */
[----:B------:R-:W-:-:S04]  /*2450*/  USEL UR6, UR6, URZ, UP0 ;  /* 0x000000ff06067287 */ /* 0x000fc80008000000 */
[----:B------:R-:W-:Y:S01]  /*2460*/  ULEA UR5, UR6, UR4, 0x3 ;  /* 0x0000000406057291 */ /* 0x000fe2000f8e18ff */
[----:B-1----:R-:W-:-:S04]  /*2470*/  LOP3.LUT R2, R17, UR7, RZ, 0x3c, !PT ;  /* 0x0000000711027c12 */ /* 0x002fc8000f8e3cff */
[----:B------:R-:W-:-:S04]  /*2480*/  SHF.L.U32 R3, R2, 0x1f, RZ ;  /* 0x0000001f02037819 */ /* 0x000fc800000006ff */
[----:B------:R-:W1:Y:S02]  /*2490*/  SYNCS.PHASECHK.TRANS64.TRYWAIT P0, [UR5], R3 ;  /* 0x00000003ff0075a7 */ /* 0x000e640008001105 */
[----:B-1----:R-:W-:Y:S05]  /*24a0*/  @!P0 BRA `(.L_x_38) ;  /* 0x0000007000188947 */ /* 0x002fea0003800000 */
.L_x_139:
[----:B------:R-:W-:-:S04]  /*24b0*/  UIADD3 UR6, UPT, UPT, UR6, 0x1, URZ ;  /* 0x0000000106067890 */ /* 0x000fc8000fffe0ff */
[----:B------:R-:W-:-:S04]  /*24c0*/  UISETP.NE.AND UP0, UPT, UR6, 0xa, UPT ;  /* 0x0000000a0600788c */ /* 0x000fc8000bf05270 */
[----:B------:R-:W-:Y:S02]  /*24d0*/  USEL UR7, URZ, 0x1, UP0 ;  /* 0x00000001ff077887 */ /* 0x000fe40008000000 */
[----:B------:R-:W-:-:S04]  /*24e0*/  USEL UR6, UR6, URZ, UP0 ;  /* 0x000000ff06067287 */ /* 0x000fc80008000000 */
[----:B------:R-:W-:Y:S01]  /*24f0*/  ULEA UR5, UR6, UR4, 0x3 ;  /* 0x0000000406057291 */ /* 0x000fe2000f8e18ff */
[----:B------:R-:W-:-:S04]  /*2500*/  LOP3.LUT R2, R2, UR7, RZ, 0x3c, !PT ;  /* 0x0000000702027c12 */ /* 0x000fc8000f8e3cff */
[----:B-1----:R-:W-:-:S04]  /*2510*/  SHF.L.U32 R3, R2, 0x1f, RZ ;  /* 0x0000001f02037819 */ /* 0x002fc800000006ff */
[----:B------:R-:W1:Y:S02]  /*2520*/  SYNCS.PHASECHK.TRANS64.TRYWAIT P0, [UR5], R3 ;  /* 0x00000003ff0075a7 */ /* 0x000e640008001105 */
[----:B-1----:R-:W-:Y:S05]  /*2530*/  @!P0 BRA `(.L_x_39) ;  /* 0x00000070000c8947 */ /* 0x002fea0003800000 */
.L_x_141:
        /* <DEDUP_REMOVED lines=9> */
.L_x_143:
        /* <DEDUP_REMOVED lines=9> */
.L_x_145:
        /* <DEDUP_REMOVED lines=9> */
.L_x_147:
        /* <DEDUP_REMOVED lines=9> */
.L_x_149:
        /* <DEDUP_REMOVED lines=9> */
.L_x_151:
        /* <DEDUP_REMOVED lines=9> */
.L_x_153:
[----:B------:R-:W-:-:S04]  /*28a0*/  UIADD3 UR6, UPT, UPT, UR6, 0x1, URZ ;  /* 0x0000000106067890 */ /* 0x000fc8000fffe0ff */
[----:B------:R-:W-:-:S04]  /*28b0*/  UISETP.NE.AND UP0, UPT, UR6, 0xa, UPT ;  /* 0x0000000a0600788c */ /* 0x000fc8000bf05270 */
[----:B------:R-:W-:Y:S02]  /*28c0*/  USEL UR5, URZ, 0x1, UP0 ;  /* 0x00000001ff057887 */ /* 0x000fe40008000000 */
[----:B------:R-:W-:-:S04]  /*28d0*/  USEL UR6, UR6, URZ, UP0 ;  /* 0x000000ff06067287 */ /* 0x000fc80008000000 */
[----:B------:R-:W-:Y:S01]  /*28e0*/  ULEA UR6, UR6, UR4, 0x3 ;  /* 0x0000000406067291 */ /* 0x000fe2000f8e18ff */
[----:B------:R-:W-:-:S04]  /*28f0*/  LOP3.LUT R2, R2, UR5, RZ, 0x3c, !PT ;  /* 0x0000000502027c12 */ /* 0x000fc8000f8e3cff */
[----:B------:R-:W-:Y:S01]  /*2900*/  SHF.L.U32 R2, R2, 0x1f, RZ ;  /* 0x0000001f02027819 */ /* 0x000fe200000006ff */
[----:B-1--4-:R-:W-:-:S07]  /*2910*/  IMAD.U32 R0, RZ, RZ, UR6 ;  /* 0x00000006ff007e24 */ /* 0x012fce000f8e00ff */
.L_x_46:
[----:B-1----:R1:W2:Y:S02]  /*2920*/  SYNCS.PHASECHK.TRANS64.TRYWAIT P0, [R0+URZ], R2 ;  /* 0x00000002000075a7 */ /* 0x0022a400080011ff */
[----:B--2---:R-:W-:Y:S05]  /*2930*/  @!P0 NANOSLEEP.SYNCS 0x989680 ;  /* 0x009896800000895d */ /* 0x004fea0003900000 */
[----:B------:R-:W2:Y:S02]  /*2940*/  @!P0 SYNCS.PHASECHK.TRANS64 P0, [R0+URZ], R2 ;  /* 0x00000002000085a7 */ /* 0x000ea400080010ff */
[----:B--2---:R-:W-:Y:S05]  /*2950*/  @P0 EXIT ;  /* 0x000000000000094d */ /* 0x004fea0003800000 */
[----:B------:R-:W-:Y:S05]  /*2960*/  BRA `(.L_x_46) ;  /* 0xfffffffc00ec7947 */ /* 0x000fea000383ffff */
.L_x_18:
[----:B------:R-:W-:-:S04]  /*2970*/  UISETP.NE.AND UP1, UPT, UR37, URZ, UPT ;  /* 0x000000ff2500728c */ /* 0x000fc8000bf25270 */
[----:B------:R-:W-:-:S09]  /*2980*/  UISETP.NE.OR UP1, UPT, UR8, 0x1, UP1 ;  /* 0x000000010800788c */ /* 0x000fd20008f25670 */
[----:B------:R-:W-:Y:S05]  /*2990*/  BRA.U UP1, `(.L_x_47) ;  /* 0x0000000501487547 */ /* 0x000fea000b800000 */
[----:B------:R-:W-:Y:S01]  /*29a0*/  ISETP.NE.AND P2, PT, R2, RZ, PT ;  /* 0x000000ff0200720c */ /* 0x000fe20003f45270 */
[----:B------:R-:W-:Y:S01]  /*29b0*/  IMAD.MOV.U32 R12, RZ, RZ, 0x1 ;  /* 0x00000001ff0c7424 */ /* 0x000fe200078e00ff */
[----:B------:R-:W-:Y:S02]  /*29c0*/  CS2R R10, SRZ ;  /* 0x00000000000a7805 */ /* 0x000fe4000001ff00 */
[----:B------:R-:W-:Y:S01]  /*29d0*/  CS2R R8, SRZ ;  /* 0x0000000000087805 */ /* 0x000fe2000001ff00 */
[----:B------:R-:W-:Y:S01]  /*29e0*/  UMOV UR4, 0x400 ;  /* 0x0000040000047882 */ /* 0x000fe20000000000 */
[----:B------:R-:W-:Y:S01]  /*29f0*/  UMOV UR6, URZ ;  /* 0x000000ff00067c82 */ /* 0x000fe20008000000 */
[----:B------:R-:W-:-:S12]  /*2a00*/  ULEA UR37, UR37, UR4, 0x18 ;  /* 0x0000000425257291 */ /* 0x000fd8000f8ec0ff */
.L_x_51:
[----:B------:R-:W-:Y:S02]  /*2a10*/  LEA R0, R8, UR37, 0x3 ;  /* 0x0000002508007c11 */ /* 0x000fe4000f8e18ff */
[----:B------:R-:W-:-:S03]  /*2a20*/  SHF.L.U32 R4, R9, 0x1f, RZ ;  /* 0x0000001f09047819 */ /* 0x000fc600000006ff */
[----:B------:R-:W-:Y:S01]  /*2a30*/  VIADD R5, R0, 0x160 ;  /* 0x0000016000057836 */ /* 0x000fe20000000000 */
[----:B------:R-:W1:Y:S02]  /*2a40*/  SYNCS.PHASECHK.TRANS64.TRYWAIT P0, [R0+URZ+0x150], R4 ;  /* 0x00015004000075a7 */ /* 0x000e6400080011ff */
[----:B-1----:R-:W-:Y:S05]  /*2a50*/  @!P0 BRA `(.L_x_48) ;  /* 0x0000006c006c8947 */ /* 0x002fea0003800000 */
.L_x_154:
[----:B------:R-:W-:Y:S01]  /*2a60*/  ULEA UR5, UR6, UR37, 0x3 ;  /* 0x0000002506057291 */ /* 0x000fe2000f8e18ff */
[----:B-1----:R-:W-:Y:S01]  /*2a70*/  PRMT R0, RZ, 0x654, R5 ;  /* 0x00000654ff007816 */ /* 0x002fe20000000005 */
[----:B------:R-:W-:Y:S01]  /*2a80*/  @!P2 IMAD.MOV.U32 R4, RZ, RZ, 0x10 ;  /* 0x00000010ff04a424 */ /* 0x000fe200078e00ff */
[----:B------:R-:W-:Y:S01]  /*2a90*/  SHF.L.U32 R5, R12, 0x1f, RZ ;  /* 0x0000001f0c057819 */ /* 0x000fe200000006ff */
[----:B------:R-:W-:Y:S01]  /*2aa0*/  UIADD3 UR4, UPT, UPT, UR5, 0xf0, URZ ;  /* 0x000000f005047890 */ /* 0x000fe2000fffe0ff */
[----:B------:R1:W-:Y:S05]  /*2ab0*/  SYNCS.ARRIVE.TRANS64.RED.A1T0 RZ, [R0+URZ], RZ ;  /* 0x000000ff00ff79a7 */ /* 0x0003ea00081004ff */
[----:B------:R-:W-:Y:S01]  /*2ac0*/  IMAD.U32 R6, RZ, RZ, UR4 ;  /* 0x00000004ff067e24 */ /* 0x000fe2000f8e00ff */
[----:B------:R-:W2:Y:S04]  /*2ad0*/  SYNCS.PHASECHK.TRANS64.TRYWAIT P0, [UR5+0x100], R5 ;  /* 0x00010005ff0075a7 */ /* 0x000ea80008001105 */
[----:B------:R-:W-:Y:S01]  /*2ae0*/  PRMT R6, R2, 0x654, R6 ;  /* 0x0000065402067816 */ /* 0x000fe20000000006 */
[----:B-12---:R-:W-:Y:S06]  /*2af0*/  @!P0 BRA `(.L_x_49) ;  /* 0x0000006c00588947 */ /* 0x006fec0003800000 */
.L_x_156:
[----:B------:R-:W-:Y:S01]  /*2b00*/  ULEA UR4, UR6, UR37, 0x4 ;  /* 0x0000002506047291 */ /* 0x000fe2000f8e20ff */
[----:B------:R-:W-:Y:S01]  /*2b10*/  SEL R3, R6, R3, !P2 ;  /* 0x0000000306037207 */ /* 0x000fe20005000000 */
[----:B------:R-:W-:Y:S01]  /*2b20*/  UIADD3 UR5, UPT, UPT, UR5, 0xf0, URZ ;  /* 0x000000f005057890 */ /* 0x000fe2000fffe0ff */
[----:B-1----:R-:W-:Y:S01]  /*2b30*/  LEA R0, R11, UR37, 0x3 ;  /* 0x000000250b007c11 */ /* 0x002fe2000f8e18ff */
[----:B------:R-:W-:Y:S01]  /*2b40*/  UIADD3 UR4, UPT, UPT, UR4, 0x180, URZ ;  /* 0x0000018004047890 */ /* 0x000fe2000fffe0ff */
[----:B------:R1:W-:Y:S01]  /*2b50*/  @!P2 SYNCS.ARRIVE.TRANS64.RED RZ, [R3+URZ], R4 ;  /* 0x0000000403ffa9a7 */ /* 0x0003e200080004ff */
[----:B------:R-:W-:Y:S01]  /*2b60*/  UIADD3 UR6, UPT, UPT, UR6, 0x1, URZ ;  /* 0x0000000106067890 */ /* 0x000fe2000fffe0ff */
[----:B------:R-:W-:-:S03]  /*2b70*/  VIADD R8, R8, 0x1 ;  /* 0x0000000108087836 */ /* 0x000fc60000000000 */
[----:B------:R-:W-:Y:S02]  /*2b80*/  UISETP.NE.AND UP0, UPT, UR6, 0x2, UPT ;  /* 0x000000020600788c */ /* 0x000fe4000bf05270 */
[----:B------:R-:W-:Y:S01]  /*2b90*/  ISETP.NE.AND P0, PT, R8, 0x2, PT ;  /* 0x000000020800780c */ /* 0x000fe20003f05270 */
[----:B------:R-:W-:Y:S06]  /*2ba0*/  UGETNEXTWORKID.BROADCAST [UR4], [UR5] ;  /* 0x00000000040073ca */ /* 0x000fec0008000100 */
[----:B------:R-:W-:Y:S02]  /*2bb0*/  USEL UR4, URZ, 0x1, UP0 ;  /* 0x00000001ff047887 */ /* 0x000fe40008000000 */
[----:B------:R-:W-:-:S04]  /*2bc0*/  USEL UR6, UR6, URZ, UP0 ;  /* 0x000000ff06067287 */ /* 0x000fc80008000000 */
[----:B------:R-:W-:Y:S02]  /*2bd0*/  LOP3.LUT R12, R12, UR4, RZ, 0x3c, !PT ;  /* 0x000000040c0c7c12 */ /* 0x000fe4000f8e3cff */
[----:B-1----:R-:W-:-:S04]  /*2be0*/  SHF.L.U32 R4, R10, 0x1f, RZ ;  /* 0x0000001f0a047819 */ /* 0x002fc800000006ff */
[----:B------:R-:W1:Y:S02]  /*2bf0*/  SYNCS.PHASECHK.TRANS64.TRYWAIT P1, [R0+URZ+0xf0], R4 ;  /* 0x0000f004000075a7 */ /* 0x000e6400080211ff */
[----:B-1----:R-:W-:Y:S05]  /*2c00*/  @!P1 BRA `(.L_x_50) ;  /* 0x0000006c002c9947 */ /* 0x002fea0003800000 */
.L_x_157:
[C---:B-1----:R-:W-:Y:S01]  /*2c10*/  LEA R4, R11.reuse, UR37, 0x4 ;  /* 0x000000250b047c11 */ /* 0x042fe2000f8e20ff */
[----:B------:R-:W-:Y:S01]  /*2c20*/  VIADD R0, R0, 0x100 ;  /* 0x0000010000007836 */ /* 0x000fe20000000000 */
[----:B------:R-:W-:Y:S01]  /*2c30*/  SEL R8, R8, RZ, P0 ;  /* 0x000000ff08087207 */ /* 0x000fe20000000000 */
[----:B------:R-:W-:-:S03]  /*2c40*/  VIADD R11, R11, 0x1 ;  /* 0x000000010b0b7836 */ /* 0x000fc60000000000 */
[----:B------:R-:W1:Y:S01]  /*2c50*/  LDS.128 R4, [R4+0x180] ;  /* 0x0001800004047984 */ /* 0x000e620000000c00 */
[----:B------:R-:W-:Y:S02]  /*2c60*/  PRMT R0, RZ, 0x654, R0 ;  /* 0x00000654ff007816 */ /* 0x000fe40000000000 */
[C---:B------:R-:W-:Y:S01]  /*2c70*/  ISETP.NE.AND P1, PT, R11.reuse, 0x2, PT ;  /* 0x000000020b00780c */ /* 0x040fe20003f25270 */
[----:B------:R-:W-:Y:S01]  /*2c80*/  @!PT LDS RZ, [RZ] ;  /* 0x00000000fffff984 */ /* 0x000fe20000000800 */
[----:B------:R-:W-:Y:S01]  /*2c90*/  @!PT LDS RZ, [RZ] ;  /* 0x00000000fffff984 */ /* 0x000fe20000000800 */
[----:B------:R-:W-:Y:S01]  /*2ca0*/  @!PT LDS RZ, [RZ] ;  /* 0x00000000fffff984 */ /* 0x000fe20000000800 */
[----:B------:R-:W-:Y:S01]  /*2cb0*/  @!PT LDS RZ, [RZ] ;  /* 0x00000000fffff984 */ /* 0x000fe20000000800 */
[----:B------:R2:W-:Y:S06]  /*2cc0*/  MEMBAR.ALL.CTA ;  /* 0x0000000000007992 */ /* 0x0005ec0000008000 */
[----:B--2---:R-:W2:Y:S01]  /*2cd0*/  FENCE.VIEW.ASYNC.S ;  /* 0x00000000000073c6 */ /* 0x004ea20000000000 */
[----:B------:R-:W-:Y:S01]  /*2ce0*/  SEL R11, R11, RZ, P1 ;  /* 0x000000ff0b0b7207 */ /* 0x000fe20000800000 */
[----:B--2---:R2:W-:Y:S01]  /*2cf0*/  SYNCS.ARRIVE.TRANS64.RED.A1T0 RZ, [R0+URZ], RZ ;  /* 0x000000ff00ff79a7 */ /* 0x0045e200081004ff */
[----:B-1----:R-:W-:-:S02]  /*2d00*/  LOP3.LUT P3, RZ, R6, 0x1, RZ, 0xc0, !PT ;  /* 0x0000000106ff7812 */ /* 0x002fc4000786c0ff */
[----:B------:R-:W-:-:S04]  /*2d10*/  SEL R4, RZ, 0x1, P1 ;  /* 0x00000001ff047807 */ /* 0x000fc80000800000 */
[----:B------:R-:W-:Y:S02]  /*2d20*/  LOP3.LUT R10, R10, R4, RZ, 0x3c, !PT ;  /* 0x000000040a0a7212 */ /* 0x000fe400078e3cff */
[----:B--2---:R-:W-:-:S04]  /*2d30*/  SEL R0, RZ, 0x1, P0 ;  /* 0x00000001ff007807 */ /* 0x004fc80000000000 */
[----:B------:R-:W-:Y:S01]  /*2d40*/  LOP3.LUT R9, R9, R0, RZ, 0x3c, !PT ;  /* 0x0000000009097212 */ /* 0x000fe200078e3cff */
[----:B------:R-:W-:Y:S06]  /*2d50*/  @P3 BRA `(.L_x_51) ;  /* 0xfffffffc002c3947 */ /* 0x000fec000383ffff */
[----:B------:R-:W-:Y:S01]  /*2d60*/  ULEA UR5, UR6, UR37, 0x3 ;  /* 0x0000002506057291 */ /* 0x000fe2000f8e18ff */
[----:B------:R-:W-:-:S08]  /*2d70*/  SHF.L.U32 R2, R12, 0x1f, RZ ;  /* 0x0000001f0c027819 */ /* 0x000fd000000006ff */
[----:B------:R-:W1:Y:S02]  /*2d80*/  SYNCS.PHASECHK.TRANS64 P0, [UR5+0x100], R2 ;  /* 0x00010002ff0075a7 */ /* 0x000e640008001005 */
[----:B-1----:R-:W-:Y:S05]  /*2d90*/  @P0 BRA `(.L_x_52) ;  /* 0x0000000000080947 */ /* 0x002fea0003800000 */
[----:B------:R-:W1:Y:S02]  /*2da0*/  SYNCS.PHASECHK.TRANS64.TRYWAIT P0, [UR5+0x100], R2 ;  /* 0x00010002ff0075a7 */ /* 0x000e640008001105 */
[----:B-1----:R-:W-:Y:S05]  /*2db0*/  @!P0 BRA `(.L_x_53) ;  /* 0x0000006800d48947 */ /* 0x002fea0003800000 */
.L_x_52:
[----:B------:R-:W-:-:S04]  /*2dc0*/  UIADD3 UR4, UPT, UPT, UR6, 0x1, URZ ;  /* 0x0000000106047890 */ /* 0x000fc8000fffe0ff */
[----:B------:R-:W-:-:S04]  /*2dd0*/  UISETP.NE.AND UP0, UPT, UR4, 0x2, UPT ;  /* 0x000000020400788c */ /* 0x000fc8000bf05270 */
[----:B------:R-:W-:Y:S02]  /*2de0*/  USEL UR7, URZ, 0x1, UP0 ;  /* 0x00000001ff077887 */ /* 0x000fe40008000000 */
[----:B------:R-:W-:-:S04]  /*2df0*/  USEL UR4, UR4, URZ, UP0 ;  /* 0x000000ff04047287 */ /* 0x000fc80008000000 */
[----:B------:R-:W-:Y:S01]  /*2e00*/  ULEA UR4, UR4, UR37, 0x3 ;  /* 0x0000002504047291 */ /* 0x000fe2000f8e18ff */
[----:B-1----:R-:W-:-:S04]  /*2e10*/  LOP3.LUT R2, R12, UR7, RZ, 0x3c, !PT ;  /* 0x000000070c027c12 */ /* 0x002fc8000f8e3cff */
[----:B------:R-:W-:-:S04]  /*2e20*/  SHF.L.U32 R0, R2, 0x1f, RZ ;  /* 0x0000001f02007819 */ /* 0x000fc800000006ff */
[----:B------:R-:W1:Y:S02]  /*2e30*/  SYNCS.PHASECHK.TRANS64 P0, [UR4+0x100], R0 ;  /* 0x00010000ff0075a7 */ /* 0x000e640008001004 */
[----:B-1----:R-:W-:Y:S05]  /*2e40*/  @P0 EXIT ;  /* 0x000000000000094d */ /* 0x002fea0003800000 */
[----:B------:R-:W-:Y:S02]  /*2e50*/  SHF.L.U32 R2, R2, 0x1f, RZ ;  /* 0x0000001f02027819 */ /* 0x000fe400000006ff */
[----:B------:R-:W-:-:S07]  /*2e60*/  MOV R0, UR4 ;  /* 0x0000000400007c02 */ /* 0x000fce0008000f00 */
.L_x_54:
[----:B-1----:R1:W2:Y:S02]  /*2e70*/  SYNCS.PHASECHK.TRANS64.TRYWAIT P0, [R0+URZ+0x100], R2 ;  /* 0x00010002000075a7 */ /* 0x0022a400080011ff */
[----:B--2---:R-:W-:Y:S05]  /*2e80*/  @!P0 NANOSLEEP.SYNCS 0x989680 ;  /* 0x009896800000895d */ /* 0x004fea0003900000 */
[----:B------:R-:W2:Y:S02]  /*2e90*/  @!P0 SYNCS.PHASECHK.TRANS64 P0, [R0+URZ+0x100], R2 ;  /* 0x00010002000085a7 */ /* 0x000ea400080010ff */
[----:B--2---:R-:W-:Y:S05]  /*2ea0*/  @P0 EXIT ;  /* 0x000000000000094d */ /* 0x004fea0003800000 */
[----:B------:R-:W-:Y:S05]  /*2eb0*/  BRA `(.L_x_54) ;  /* 0xfffffffc00ec7947 */ /* 0x000fea000383ffff */
.L_x_47:
[----:B------:R-:W-:-:S09]  /*2ec0*/  UISETP.NE.AND UP1, UPT, UR8, URZ, UPT ;  /* 0x000000ff0800728c */ /* 0x000fd2000bf25270 */
[----:B------:R-:W-:Y:S05]  /*2ed0*/  BRA.U UP1, `(.L_x_55) ;  /* 0x0000000d01907547 */ /* 0x000fea000b800000 */
[----:B------:R-:W-:Y:S01]  /*2ee0*/  UMOV UR4, 0x40 ;  /* 0x0000004000047882 */ /* 0x000fe20000000000 */
[----:B------:R-:W-:Y:S01]  /*2ef0*/  NOP ;  /* 0x0000000000007918 */ /* 0x000fe20000000000 */
[----:B------:R-:W-:Y:S01]  /*2f00*/  ULEA UR4, UR37, UR4, 0x18 ;  /* 0x0000000425047291 */ /* 0x000fe2000f8ec0ff */
[----:B------:R-:W-:Y:S02]  /*2f10*/  UMOV UR5, 0x400 ;  /* 0x0000040000057882 */ /* 0x000fe40000000000 */
[----:B------:R-:W-:-:S06]  /*2f20*/  ULEA UR37, UR37, UR5, 0x18 ;  /* 0x0000000525257291 */ /* 0x000fcc000f8ec0ff */
[----:B------:R-:W1:Y:S02]  /*2f30*/  LDS.U8 R0, [UR4+0x1c] ;  /* 0x00001c04ff007984 */ /* 0x000e640008000000 */
[----:B-1----:R-:W-:-:S13]  /*2f40*/  ISETP.NE.AND P0, PT, R0, RZ, PT ;  /* 0x000000ff0000720c */ /* 0x002fda0003f05270 */
[----:B------:R-:W-:Y:S05]  /*2f50*/  @P0 BRA `(.L_x_56) ;  /* 0x0000000000580947 */ /* 0x000fea0003800000 */
[----:B------:R-:W-:-:S13]  /*2f60*/  ELECT P0, URZ, PT ;  /* 0x0000000000ff782f */ /* 0x000fda0003800000 */
[----:B------:R-:W-:Y:S05]  /*2f70*/  @!P0 BRA `(.L_x_57) ;  /* 0x0000000000608947 */ /* 0x000fea0003800000 */
[----:B------:R-:W-:Y:S01]  /*2f80*/  UMOV UR5, 0x10 ;  /* 0x0000001000057882 */ /* 0x000fe20000000000 */
[----:B------:R-:W-:Y:S01]  /*2f90*/  HFMA2 R0, -RZ, RZ, 0, 5.9604644775390625e-08 ;  /* 0x00000001ff007431 */ /* 0x000fe200000001ff */
[----:B------:R-:W-:-:S03]  /*2fa0*/  MOV R2, 0xffff ;  /* 0x0000ffff00027802 */ /* 0x000fc60000000f00 */
[----:B------:R-:W-:Y:S04]  /*2fb0*/  DEPBAR.LE SB1, 0x36 ;  /* 0x00009d800000791a */ /* 0x000fe80000000000 */
[----:B------:R-:W1:Y:S02]  /*2fc0*/  UTCATOMSWS.FIND_AND_SET.ALIGN UP0, UR5, UR5 ;  /* 0x00000005000575e3 */ /* 0x000e640008000800 */
[----:B-1----:R-:W-:Y:S01]  /*2fd0*/  MOV R3, UR5 ;  /* 0x0000000500037c02 */ /* 0x002fe20008000f00 */
[----:B------:R-:W-:Y:S06]  /*2fe0*/  BRA.U UP0, `(.L_x_58) ;  /* 0x0000000100187547 */ /* 0x000fec000b800000 */
.L_x_59:
[----:B------:R-:W-:Y:S05]  /*2ff0*/  NANOSLEEP 0x64 ;  /* 0x000000640000795d */ /* 0x000fea0003800000 */
[----:B------:R-:W-:-:S05]  /*3000*/  UMOV UR5, 0x10 ;  /* 0x0000001000057882 */ /* 0x000fca0000000000 */
[----:B------:R-:W-:Y:S04]  /*3010*/  DEPBAR.LE SB1, 0x36 ;  /* 0x00009d800000791a */ /* 0x000fe80000000000 */
[----:B------:R-:W1:Y:S02]  /*3020*/  UTCATOMSWS.FIND_AND_SET.ALIGN UP0, UR5, UR5 ;  /* 0x00000005000575e3 */ /* 0x000e640008000800 */
[----:B-1----:R-:W-:Y:S01]  /*3030*/  MOV R3, UR5 ;  /* 0x0000000500037c02 */ /* 0x002fe20008000f00 */
[----:B------:R-:W-:Y:S05]  /*3040*/  BRA.U !UP0, `(.L_x_59) ;  /* 0xfffffffd08e87547 */ /* 0x000fea000b83ffff */
.L_x_58:
[-C--:B------:R-:W-:Y:S02]  /*3050*/  SHF.L.U32 R2, R2, R3.reuse, RZ ;  /* 0x0000000302027219 */ /* 0x080fe400000006ff */
[----:B------:R-:W-:Y:S01]  /*3060*/  SHF.L.U32 R0, R0, R3, RZ ;  /* 0x0000000300007219 */ /* 0x000fe200000006ff */
[----:B------:R-:W-:Y:S02]  /*3070*/  IMAD.SHL.U32 R3, R3, 0x20, RZ ;  /* 0x0000002003037824 */ /* 0x000fe400078e00ff */
[----:B------:R1:W-:Y:S04]  /*3080*/  ATOMS.OR RZ, [UR4+0x14], R2 ;  /* 0x00001402ffff798c */ /* 0x0003e8000b000004 */
[----:B------:R1:W-:Y:S04]  /*3090*/  ATOMS.OR RZ, [UR4+0x18], R0 ;  /* 0x00001800ffff798c */ /* 0x0003e8000b000004 */
[----:B------:R1:W-:Y:S01]  /*30a0*/  STS [UR37+0x1a0], R3 ;  /* 0x0001a003ff007988 */ /* 0x0003e20008000825 */
[----:B------:R-:W-:Y:S05]  /*30b0*/  BRA `(.L_x_57) ;  /* 0x0000000000107947 */ /* 0x000fea0003800000 */
.L_x_56:
[----:B------:R-:W-:Y:S02]  /*30c0*/  MOV R0, 0xffffffff ;  /* 0xffffffff00007802 */ /* 0x000fe40000000f00 */
[----:B------:R-:W-:-:S03]  /*30d0*/  MOV R2, 0x3100 ;  /* 0x0000310000027802 */ /* 0x000fc60000000f00 */
[----:B------:R1:W-:Y:S04]  /*30e0*/  STS [UR37+0x1a0], R0 ;  /* 0x0001a000ff007988 */ /* 0x0003e80008000825 */
[----:B-1-3-5:R-:W-:Y:S05]  /*30f0*/  CALL.REL.NOINC `($__internal_1_$__cuda_sm10x_tcgen05_guardrail_trap_phase_invalid_during_alloc) ;  /* 0x0000007000187944 */ /* 0x02afea0003c00000 */
.L_x_57:
[----:B------:R-:W-:Y:S05]  /*3100*/  WARPSYNC.ALL ;  /* 0x0000000000007948 */ /* 0x000fea0003800000 */
[----:B------:R-:W2:Y:S01]  /*3110*/  S2UR UR6, SR_CgaCtaId ;  /* 0x00000000000679c3 */ /* 0x000ea20000008800 */
[----:B------:R-:W-:Y:S01]  /*3120*/  UMOV UR4, 0x400 ;  /* 0x0000040000047882 */ /* 0x000fe20000000000 */
[----:B------:R-:W-:-:S06]  /*3130*/  NOP ;  /* 0x0000000000007918 */ /* 0x000fcc0000000000 */
[----:B------:R-:W-:Y:S06]  /*3140*/  BAR.ARV 0x6, 0xa0 ;  /* 0x0182800000007b1d */ /* 0x000fec0000002000 */
[----:B------:R-:W4:Y:S01]  /*3150*/  LDCU UR7, c[0x0][0x38c] ;  /* 0x00007180ff0777ac */ /* 0x000f220008000800 */
[----:B------:R-:W-:Y:S01]  /*3160*/  IMAD.MOV.U32 R11, RZ, RZ, 0x1 ;  /* 0x00000001ff0b7424 */ /* 0x000fe200078e00ff */
[----:B------:R-:W-:Y:S01]  /*3170*/  CS2R R8, SRZ ;  /* 0x0000000000087805 */ /* 0x000fe2000001ff00 */
[----:B------:R-:W-:Y:S01]  /*3180*/  IMAD.MOV.U32 R10, RZ, RZ, RZ ;  /* 0x000000ffff0a7224 */ /* 0x000fe200078e00ff */
[----:B------:R-:W-:Y:S01]  /*3190*/  UMOV UR17, URZ ;  /* 0x000000ff00117c82 */ /* 0x000fe20008000000 */
[----:B------:R-:W-:Y:S01]  /*31a0*/  UMOV UR16, URZ ;  /* 0x000000ff00107c82 */ /* 0x000fe20008000000 */
[----:B------:R-:W-:Y:S01]  /*31b0*/  UMOV UR22, 0x0 ;  /* 0x0000000000167882 */ /* 0x000fe20000000000 */
[----:B------:R-:W-:Y:S01]  /*31c0*/  UMOV UR23, 0x4408490 ;  /* 0x0440849000177882 */ /* 0x000fe20000000000 */
[----:B------:R-:W-:Y:S01]  /*31d0*/  UMOV UR20, 0x0 ;  /* 0x0000000000147882 */ /* 0x000fe20000000000 */
[----:B------:R-:W-:Y:S01]  /*31e0*/  UMOV UR21, 0x4408490 ;  /* 0x0440849000157882 */ /* 0x000fe20000000000 */
[----:B--2---:R-:W-:Y:S01]  /*31f0*/  ULEA UR6, UR6, UR4, 0x18 ;  /* 0x0000000406067291 */ /* 0x004fe2000f8ec0ff */
[----:B------:R-:W2:Y:S03]  /*3200*/  LDCU UR4, c[0x0][0x38c] ;  /* 0x00007180ff0477ac */ /* 0x000ea60008000800 */
[----:B------:R-:W-:-:S02]  /*3210*/  UIADD3 UR11, UPT, UPT, UR6, 0x10400, URZ ;  /* 0x00010400060b7890 */ /* 0x000fc4000fffe0ff */
[----:B----4-:R-:W-:-:S03]  /*3220*/  UIADD3 UR7, UPT, UPT, UR7, 0x3f, URZ ;  /* 0x0000003f07077890 */ /* 0x010fc6000fffe0ff */
[----:B-1----:R-:W1:Y:S01]  /*3230*/  LDS R0, [UR6+0x1a0] ;  /* 0x0001a006ff007984 */ /* 0x002e620008000800 */
[----:B------:R-:W-:Y:S02]  /*3240*/  UIADD3 UR18, UPT, UPT, UR6, 0x6400, URZ ;  /* 0x0000640006127890 */ /* 0x000fe4000fffe0ff */
[----:B------:R-:W-:Y:S02]  /*3250*/  USHF.R.S32.HI UR5, URZ, 0x1f, UR7 ;  /* 0x0000001fff057899 */ /* 0x000fe40008011407 */
[----:B------:R-:W-:Y:S02]  /*3260*/  USHF.R.U32.HI UR11, URZ, 0x4, UR11 ;  /* 0x00000004ff0b7899 */ /* 0x000fe4000801160b */
[----:B------:R-:W-:Y:S02]  /*3270*/  ULEA.HI UR5, UR5, UR7, URZ, 0x6 ;  /* 0x0000000705057291 */ /* 0x000fe4000f8f30ff */
[----:B------:R-:W-:Y:S02]  /*3280*/  USHF.R.U32.HI UR18, URZ, 0x4, UR18 ;  /* 0x00000004ff127899 */ /* 0x000fe40008011612 */
[----:B------:R-:W-:-:S02]  /*3290*/  USHF.R.S32.HI UR5, URZ, 0x6, UR5 ;  /* 0x00000006ff057899 */ /* 0x000fc40008011405 */
[----:B------:R-:W-:Y:S02]  /*32a0*/  ULOP3.LUT UR11, UR11, 0x3fff, URZ, 0xc0, !UPT ;  /* 0x00003fff0b0b7892 */ /* 0x000fe4000f8ec0ff */
[----:B------:R-:W-:Y:S02]  /*32b0*/  UISETP.LT.AND UP0, UPT, UR5, 0x1, UPT ;  /* 0x000000010500788c */ /* 0x000fe4000bf01270 */
[----:B------:R-:W-:Y:S02]  /*32c0*/  ULOP3.LUT UR18, UR18, 0x3fff, URZ, 0xc0, !UPT ;  /* 0x00003fff12127892 */ /* 0x000fe4000f8ec0ff */
[----:B------:R-:W-:Y:S02]  /*32d0*/  USEL UR10, UR5, 0x1, !UP0 ;  /* 0x00000001050a7887 */ /* 0x000fe4000c000000 */
[----:B------:R-:W-:Y:S02]  /*32e0*/  ULOP3.LUT UR11, UR11, 0x10000, URZ, 0xfc, !UPT ;  /* 0x000100000b0b7892 */ /* 0x000fe4000f8efcff */
[----:B------:R-:W-:-:S02]  /*32f0*/  UIADD3 UR10, UPT, UPT, -UR10, URZ, URZ ;  /* 0x000000ff0a0a7290 */ /* 0x000fc4000fffe1ff */
[----:B--2---:R-:W-:Y:S01]  /*3300*/  UISETP.GE.AND UP3, UPT, UR4, 0x1, UPT ;  /* 0x000000010400788c */ /* 0x004fe2000bf66270 */
[----:B-1----:R-:W-:-:S15]  /*3310*/  R2UR UR19, R0 ;  /* 0x00000000001372ca */ /* 0x002fde00000e0000 */
.L_x_66:
[----:B------:R-:W-:Y:S02]  /*3320*/  LEA R0, R10, UR6, 0x3 ;  /* 0x000000060a007c11 */ /* 0x000fe4000f8e18ff */
[----:B------:R-:W-:Y:S02]  /*3330*/  SHF.L.U32 R2, R9, 0x1f, RZ ;  /* 0x0000001f09027819 */ /* 0x000fe400000006ff */
[----:B------:R-:W-:Y:S01]  /*3340*/  PLOP3.LUT P0, PT, PT, PT, UP3, 0x80, 0x8 ;  /* 0x000000000008781c */ /* 0x000fe20003f0f038 */
[----:B------:R-:W-:Y:S01]  /*3350*/  VIADD R3, R0, 0x100 ;  /* 0x0000010000037836 */ /* 0x000fe20000000000 */
[----:B-1----:R-:W1:Y:S02]  /*3360*/  SYNCS.PHASECHK.TRANS64.TRYWAIT P1, [R0+URZ+0xf0], R2 ;  /* 0x0000f002000075a7 */ /* 0x002e6400080211ff */
[----:B-1--4-:R-:W-:Y:S09]  /*3370*/  @!P1 BRA `(.L_x_60) ;  /* 0x00000064007c9947 */ /* 0x012ff20003800000 */
.L_x_159:
[----:B------:R-:W-:Y:S01]  /*3380*/  LEA R4, R10, UR6, 0x4 ;  /* 0x000000060a047c11 */ /* 0x000fe2000f8e20ff */
[----:B------:R-:W-:Y:S01]  /*3390*/  @UP3 ULEA UR4, UR16, UR6, 0x3 ;  /* 0x0000000610043291 */ /* 0x000fe2000f8e18ff */
[----:B------:R-:W-:Y:S01]  /*33a0*/  PLOP3.LUT P2, PT, PT, PT, PT, 0x80, 0x8 ;  /* 0x000000000008781c */ /* 0x000fe20003f4f070 */
[----:B------:R-:W-:Y:S01]  /*33b0*/  ULEA UR8, UR17, UR6, 0x3 ;  /* 0x0000000611087291 */ /* 0x000fe2000f8e18ff */
[----:B------:R-:W-:Y:S02]  /*33c0*/  PRMT R3, RZ, 0x654, R3 ;  /* 0x00000654ff037816 */ /* 0x000fe40000000003 */
[----:B------:R-:W2:Y:S01]  /*33d0*/  LDS.128 R4, [R4+0x180] ;  /* 0x0001800004047984 */ /* 0x000ea20000000c00 */
[----:B-1----:R-:W-:Y:S02]  /*33e0*/  @P0 SHF.L.U32 R2, R8, 0x1f, RZ ;  /* 0x0000001f08020819 */ /* 0x002fe400000006ff */
[----:B------:R-:W-:Y:S01]  /*33f0*/  SHF.L.U32 R0, R11, 0x1f, RZ ;  /* 0x0000001f0b007819 */ /* 0x000fe200000006ff */
[----:B------:R-:W-:Y:S01]  /*3400*/  @!PT LDS RZ, [RZ] ;  /* 0x00000000fffff984 */ /* 0x000fe20000000800 */
[----:B------:R-:W-:Y:S01]  /*3410*/  @!PT LDS RZ, [RZ] ;  /* 0x00000000fffff984 */ /* 0x000fe20000000800 */
[----:B------:R-:W-:Y:S01]  /*3420*/  @!PT LDS RZ, [RZ] ;  /* 0x00000000fffff984 */ /* 0x000fe20000000800 */
[----:B------:R-:W-:Y:S01]  /*3430*/  @!PT LDS RZ, [RZ] ;  /* 0x00000000fffff984 */ /* 0x000fe20000000800 */
[----:B------:R1:W-:Y:S06]  /*3440*/  MEMBAR.ALL.CTA ;  /* 0x0000000000007992 */ /* 0x0003ec0000008000 */
[----:B-1----:R-:W1:Y:S02]  /*3450*/  FENCE.VIEW.ASYNC.S ;  /* 0x00000000000073c6 */ /* 0x002e640000000000 */
[----:B-1----:R1:W-:Y:S01]  /*3460*/  SYNCS.ARRIVE.TRANS64.RED.A1T0 RZ, [R3+URZ], RZ ;  /* 0x000000ff03ff79a7 */ /* 0x0023e200081004ff */
[----:B------:R1:W4:Y:S01]  /*3470*/  @P0 SYNCS.PHASECHK.TRANS64.TRYWAIT P2, [UR4], R2 ;  /* 0x00000002ff0005a7 */ /* 0x0003220008041104 */
[----:B------:R-:W-:Y:S01]  /*3480*/  ULEA.HI UR4, UR17, UR17, URZ, 0x1 ;  /* 0x0000001111047291 */ /* 0x000fe2000f8f08ff */
[----:B--2---:R-:W-:-:S03]  /*3490*/  LOP3.LUT P1, RZ, R6, 0x1, RZ, 0xc0, !PT ;  /* 0x0000000106ff7812 */ /* 0x004fc6000782c0ff */
[----:B------:R-:W-:Y:S02]  /*34a0*/  USHF.L.U32 UR9, UR4, 0x7, URZ ;  /* 0x0000000704097899 */ /* 0x000fe400080006ff */
[----:B------:R-:W-:Y:S02]  /*34b0*/  ULOP3.LUT UR4, UR4, 0xffe, URZ, 0xc0, !UPT ;  /* 0x00000ffe04047892 */ /* 0x000fe4000f8ec0ff */
[----:B------:R-:W-:Y:S02]  /*34c0*/  ULOP3.LUT UR9, UR9, 0xffffff00, URZ, 0xc0, !UPT ;  /* 0xffffff0009097892 */ /* 0x000fe4000f8ec0ff */
[----:B------:R-:W-:Y:S02]  /*34d0*/  UIADD3 UR4, UPT, UPT, -UR4, UR17, URZ ;  /* 0x0000001104047290 */ /* 0x000fe4000fffe1ff */
[----:B------:R-:W-:Y:S01]  /*34e0*/  UIADD3 UR9, UPT, UPT, UR19, UR9, URZ ;  /* 0x0000000913097290 */ /* 0x000fe2000fffe0ff */
[----:B------:R-:W2:Y:S03]  /*34f0*/  SYNCS.PHASECHK.TRANS64.TRYWAIT P0, [UR8+0x130], R0 ;  /* 0x00013000ff0075a7 */ /* 0x000ea60008001108 */
[----:B------:R-:W-:Y:S01]  /*3500*/  ULEA UR9, UR4, UR9, 0x14 ;  /* 0x0000000904097291 */ /* 0x000fe2000f8ea0ff */
[----:B-12-4-:R-:W-:Y:S11]  /*3510*/  @!P0 BRA `(.L_x_61) ;  /* 0x0000006400288947 */ /* 0x016ff60003800000 */
.L_x_161:
[----:B------:R-:W-:Y:S01]  /*3520*/  IADD3 R10, PT, PT, R10, 0x1, RZ ;  /* 0x000000010a0a7810 */ /* 0x000fe20007ffe0ff */
[----:B------:R-:W-:Y:S06]  /*3530*/  BRA.U !UP3, `(.L_x_62) ;  /* 0x000000010b987547 */ /* 0x000fec000b800000 */
[----:B------:R-:W-:Y:S01]  /*3540*/  UPLOP3.LUT UP4, UPT, UPT, UPT, UPT, 0x40, 0x4 ;  /* 0x000000000004789c */ /* 0x000fe20003f8e870 */
[----:B------:R-:W-:Y:S01]  /*3550*/  UMOV UR15, UR10 ;  /* 0x0000000a000f7c82 */ /* 0x000fe20008000000 */
[----:B------:R-:W-:Y:S01]  /*3560*/  UMOV UR14, UR5 ;  /* 0x00000005000e7c82 */ /* 0x000fe20008000000 */
[----:B------:R-:W-:-:S08]  /*3570*/  UMOV UR13, UR16 ;  /* 0x00000010000d7c82 */ /* 0x000fd00008000000 */
.L_x_65:
[----:B------:R-:W-:Y:S02]  /*3580*/  UIADD3 UR15, UPT, UPT, UR15, 0x1, URZ ;  /* 0x000000010f0f7890 */ /* 0x000fe4000fffe0ff */
[----:B--2---:R-:W-:Y:S02]  /*3590*/  ULEA UR7, UR13, UR6, 0x3 ;  /* 0x000000060d077291 */ /* 0x004fe4000f8e18ff */
[----:B------:R-:W-:Y:S01]  /*35a0*/  UISETP.NE.AND UP0, UPT, UR15, URZ, UPT ;  /* 0x000000ff0f00728c */ /* 0x000fe2000bf05270 */
[----:B----4-:R-:W-:Y:S10]  /*35b0*/  @P2 BRA `(.L_x_63) ;  /* 0x00000000000c2947 */ /* 0x010ff40003800000 */
[----:B-1----:R-:W-:Y:S04]  /*35c0*/  SHF.L.U32 R2, R8, 0x1f, RZ ;  /* 0x0000001f08027819 */ /* 0x002fe800000006ff */
[----:B------:R-:W1:Y:S02]  /*35d0*/  SYNCS.PHASECHK.TRANS64.TRYWAIT P0, [UR7], R2 ;  /* 0x00000002ff0075a7 */ /* 0x000e640008001107 */
[----:B-1----:R-:W-:Y:S05]  /*35e0*/  @!P0 BRA `(.L_x_64) ;  /* 0x00000064000c8947 */ /* 0x002fea0003800000 */
.L_x_63:
[----:B------:R-:W-:Y:S01]  /*35f0*/  UISETP.NE.AND UP1, UPT, UR14, 0x1, UPT ;  /* 0x000000010e00788c */ /* 0x000fe2000bf25270 */
[----:B------:R-:W-:Y:S01]  /*3600*/  PLOP3.LUT P2, PT, PT, PT, PT, 0x80, 0x8 ;  /* 0x000000000008781c */ /* 0x000fe20003f4f070 */
[----:B------:R-:W-:Y:S02]  /*3610*/  UIADD3 UR16, UPT, UPT, UR13, 0x1, URZ ;  /* 0x000000010d107890 */ /* 0x000fe4000fffe0ff */
[----:B------:R-:W-:Y:S02]  /*3620*/  ULEA UR24, UR13, UR18, 0x8 ;  /* 0x000000120d187291 */ /* 0x000fe4000f8e40ff */
[----:B------:R-:W-:Y:S01]  /*3630*/  UISETP.NE.AND UP2, UPT, UR16, 0xa, UPT ;  /* 0x0000000a1000788c */ /* 0x000fe2000bf45270 */
[----:B------:R-:W-:Y:S01]  /*3640*/  PLOP3.LUT P0, PT, PT, PT, UP1, 0x80, 0x8 ;  /* 0x000000000008781c */ /* 0x000fe20003f0f018 */
[----:B------:R-:W-:Y:S02]  /*3650*/  ULEA UR26, UR13, UR11, 0xa ;  /* 0x0000000b0d1a7291 */ /* 0x000fe4000f8e50ff */
[----:B------:R-:W-:Y:S02]  /*3660*/  USEL UR12, URZ, 0x1, UP2 ;  /* 0x00000001ff0c7887 */ /* 0x000fe40009000000 */
[----:B------:R-:W-:Y:S02]  /*3670*/  USEL UR16, UR16, URZ, UP2 ;  /* 0x000000ff10107287 */ /* 0x000fe40009000000 */
[----:B------:R-:W-:Y:S02]  /*3680*/  UIADD3 UR30, UPT, UPT, UR24, 0x80, URZ ;  /* 0x00000080181e7890 */ /* 0x000fe4000fffe0ff */
[----:B------:R-:W-:Y:S01]  /*3690*/  @UP1 ULEA UR4, UR16, UR6, 0x3 ;  /* 0x0000000610041291 */ /* 0x000fe2000f8e18ff */
[----:B------:R-:W-:Y:S01]  /*36a0*/  LOP3.LUT R8, R8, UR12, RZ, 0x3c, !PT ;  /* 0x0000000c08087c12 */ /* 0x000fe2000f8e3cff */
[----:B------:R-:W-:Y:S02]  /*36b0*/  UIADD3 UR28, UPT, UPT, UR26, 0x2, URZ ;  /* 0x000000021a1c7890 */ /* 0x000fe4000fffe0ff */
[----:B------:R-:W-:Y:S01]  /*36c0*/  UIADD3 UR7, UPT, UPT, UR7, 0x50, URZ ;  /* 0x0000005007077890 */ /* 0x000fe2000fffe0ff */
[----:B-1----:R-:W-:Y:S01]  /*36d0*/  @P0 SHF.L.U32 R0, R8, 0x1f, RZ ;  /* 0x0000001f08000819 */ /* 0x002fe200000006ff */
[----:B------:R-:W-:Y:S01]  /*36e0*/  UMOV UR25, 0x80004020 ;  /* 0x8000402000197882 */ /* 0x000fe20000000000 */
[----:B------:R-:W-:Y:S01]  /*36f0*/  UMOV UR27, 0x80004020 ;  /* 0x80004020001b7882 */ /* 0x000fe20000000000 */
[----:B------:R-:W-:Y:S01]  /*3700*/  UMOV UR31, 0x80004020 ;  /* 0x80004020001f7882 */ /* 0x000fe20000000000 */
[----:B------:R2:W4:Y:S01]  /*3710*/  @P0 SYNCS.PHASECHK.TRANS64.TRYWAIT P2, [UR4], R0 ;  /* 0x00000000ff0005a7 */ /* 0x0005220008041104 */
[----:B------:R-:W-:Y:S01]  /*3720*/  UIADD3 UR14, UPT, UPT, UR14, -0x1, URZ ;  /* 0xffffffff0e0e7890 */ /* 0x000fe2000fffe0ff */
[----:B------:R2:W-:Y:S01]  /*3730*/  UTCQMMA gdesc[UR24], gdesc[UR26], tmem[UR9], tmem[UR22], idesc[UR23], UP4 ;  /* 0x00ff161a180075ea */ /* 0x0005e2000a000309 */
[----:B------:R-:W-:Y:S01]  /*3740*/  UPLOP3.LUT UP4, UPT, UPT, UPT, UPT, 0x80, 0x8 ;  /* 0x000000000008789c */ /* 0x000fe20003f8f070 */
[----:B------:R-:W-:Y:S01]  /*3750*/  UMOV UR29, 0x80004020 ;  /* 0x80004020001d7882 */ /* 0x000fe20000000000 */
[----:B------:R-:W-:Y:S01]  /*3760*/  UMOV UR13, UR16 ;  /* 0x00000010000d7c82 */ /* 0x000fe20008000000 */
[----:B------:R2:W-:Y:S01]  /*3770*/  UTCQMMA gdesc[UR30], gdesc[UR28], tmem[UR9], tmem[UR20], idesc[UR21], UPT ;  /* 0x00ff141c1e0075ea */ /* 0x0005e2000b800309 */
[----:B------:R2:W-:Y:S01]  /*3780*/  UTCBAR [UR7], URZ ;  /* 0x000000ff070073e9 */ /* 0x0005e200080000ff */
[----:B------:R-:W-:Y:S06]  /*3790*/  BRA.U UP0, `(.L_x_65) ;  /* 0xfffffffd00787547 */ /* 0x000fec000b83ffff */
.L_x_62:
[----:B------:R-:W-:Y:S01]  /*37a0*/  UIADD3 UR17, UPT, UPT, UR17, 0x1, URZ ;  /* 0x0000000111117890 */ /* 0x000fe2000fffe0ff */
[C---:B------:R-:W-:Y:S01]  /*37b0*/  ISETP.NE.AND P0, PT, R10.reuse, 0x2, PT ;  /* 0x000000020a00780c */ /* 0x040fe20003f05270 */
[----:B------:R-:W-:Y:S02]  /*37c0*/  UIADD3 UR8, UPT, UPT, UR8, 0x110, URZ ;  /* 0x0000011008087890 */ /* 0x000fe4000fffe0ff */
[----:B------:R-:W-:Y:S01]  /*37d0*/  UISETP.NE.AND UP0, UPT, UR17, 0x4, UPT ;  /* 0x000000041100788c */ /* 0x000fe2000bf05270 */
[----:B-12---:R-:W-:Y:S02]  /*37e0*/  SEL R0, RZ, 0x1, P0 ;  /* 0x00000001ff007807 */ /* 0x006fe40000000000 */
[----:B------:R-:W-:Y:S01]  /*37f0*/  SEL R10, R10, RZ, P0 ;  /* 0x000000ff0a0a7207 */ /* 0x000fe20000000000 */
[----:B------:R-:W-:Y:S01]  /*3800*/  USEL UR4, URZ, 0x1, UP0 ;  /* 0x00000001ff047887 */ /* 0x000fe20008000000 */
[----:B------:R-:W-:Y:S01]  /*3810*/  LOP3.LUT R9, R9, R0, RZ, 0x3c, !PT ;  /* 0x0000000009097212 */ /* 0x000fe200078e3cff */
[----:B------:R-:W-:Y:S01]  /*3820*/  USEL UR17, UR17, URZ, UP0 ;  /* 0x000000ff11117287 */ /* 0x000fe20008000000 */
[----:B------:R1:W-:Y:S03]  /*3830*/  UTCBAR [UR8], URZ ;  /* 0x000000ff080073e9 */ /* 0x0003e600080000ff */
[----:B------:R-:W-:Y:S01]  /*3840*/  LOP3.LUT R11, R11, UR4, RZ, 0x3c, !PT ;  /* 0x000000040b0b7c12 */ /* 0x000fe2000f8e3cff */
[----:B------:R-:W-:Y:S07]  /*3850*/  @P1 BRA `(.L_x_66) ;  /* 0xfffffff800b01947 */ /* 0x000fee000383ffff */
[----:B------:R-:W2:Y:S01]  /*3860*/  S2UR UR4, SR_CgaCtaId ;  /* 0x00000000000479c3 */ /* 0x000ea20000008800 */
[----:B------:R-:W-:Y:S01]  /*3870*/  ELECT P0, URZ, PT ;  /* 0x0000000000ff782f */ /* 0x000fe20003800000 */
[----:B------:R-:W-:Y:S01]  /*3880*/  IMAD.MOV.U32 R0, RZ, RZ, 0x1 ;  /* 0x00000001ff007424 */ /* 0x000fe200078e00ff */
[----:B------:R-:W-:Y:S01]  /*3890*/  UIADD3 UR6, UPT, UPT, UR6, 0x130, URZ ;  /* 0x0000013006067890 */ /* 0x000fe2000fffe0ff */
[----:B------:R-:W-:Y:S01]  /*38a0*/  SHF.L.U32 R2, R11, 0x1f, RZ ;  /* 0x0000001f0b027819 */ /* 0x000fe200000006ff */
[----:B------:R-:W-:-:S03]  /*38b0*/  UMOV UR5, 0x40 ;  /* 0x0000004000057882 */ /* 0x000fc60000000000 */
[----:B------:R-:W-:Y:S01]  /*38c0*/  UVIRTCOUNT.DEALLOC.SMPOOL 0x80 ;  /* 0x000000800000784c */ /* 0x000fe20000000000 */
[----:B--2---:R-:W-:Y:S02]  /*38d0*/  ULEA UR4, UR4, UR5, 0x18 ;  /* 0x0000000504047291 */ /* 0x004fe4000f8ec0ff */
[----:B------:R-:W-:-:S07]  /*38e0*/  ULEA UR5, UR17, UR6, 0x3 ;  /* 0x0000000611057291 */ /* 0x000fce000f8e18ff */
[----:B------:R2:W-:Y:S02]  /*38f0*/  @P0 STS.U8 [UR4+0x1c], R0 ;  /* 0x00001c00ff000988 */ /* 0x0005e40008000004 */
[----:B------:R-:W3:Y:S02]  /*3900*/  SYNCS.PHASECHK.TRANS64.TRYWAIT P0, [UR5], R2 ;  /* 0x00000002ff0075a7 */ /* 0x000ee40008001105 */
[----:B--23--:R-:W-:Y:S05]  /*3910*/  @!P0 BRA `(.L_x_67) ;  /* 0x0000006000588947 */ /* 0x00cfea0003800000 */
.L_x_164:
[----:B------:R-:W-:-:S04]  /*3920*/  UIADD3 UR7, UPT, UPT, UR17, 0x1, URZ ;  /* 0x0000000111077890 */ /* 0x000fc8000fffe0ff */
[----:B------:R-:W-:-:S04]  /*3930*/  UISETP.NE.AND UP0, UPT, UR7, 0x4, UPT ;  /* 0x000000040700788c */ /* 0x000fc8000bf05270 */
[----:B-1----:R-:W-:Y:S02]  /*3940*/  USEL UR8, URZ, 0x1, UP0 ;  /* 0x00000001ff087887 */ /* 0x002fe40008000000 */
[----:B------:R-:W-:-:S04]  /*3950*/  USEL UR7, UR7, URZ, UP0 ;  /* 0x000000ff07077287 */ /* 0x000fc80008000000 */
[----:B------:R-:W-:Y:S01]  /*3960*/  ULEA UR5, UR7, UR6, 0x3 ;  /* 0x0000000607057291 */ /* 0x000fe2000f8e18ff */
[----:B--2---:R-:W-:-:S04]  /*3970*/  LOP3.LUT R2, R11, UR8, RZ, 0x3c, !PT ;  /* 0x000000080b027c12 */ /* 0x004fc8000f8e3cff */
[----:B------:R-:W-:-:S04]  /*3980*/  SHF.L.U32 R3, R2, 0x1f, RZ ;  /* 0x0000001f02037819 */ /* 0x000fc800000006ff */
[----:B------:R-:W1:Y:S02]  /*3990*/  SYNCS.PHASECHK.TRANS64.TRYWAIT P0, [UR5], R3 ;  /* 0x00000003ff0075a7 */ /* 0x000e640008001105 */
[----:B-1----:R-:W-:Y:S05]  /*39a0*/  @!P0 BRA `(.L_x_68) ;  /* 0x00000060004c8947 */ /* 0x002fea0003800000 */
.L_x_166:
        /* <DEDUP_REMOVED lines=9> */
.L_x_168:
[----:B------:R-:W-:-:S04]  /*3a40*/  UIADD3 UR7, UPT, UPT, UR7, 0x1, URZ ;  /* 0x0000000107077890 */ /* 0x000fc8000fffe0ff */
[----:B------:R-:W-:-:S04]  /*3a50*/  UISETP.NE.AND UP0, UPT, UR7, 0x4, UPT ;  /* 0x000000040700788c */ /* 0x000fc8000bf05270 */
[----:B------:R-:W-:Y:S02]  /*3a60*/  USEL UR5, URZ, 0x1, UP0 ;  /* 0x00000001ff057887 */ /* 0x000fe40008000000 */
[----:B------:R-:W-:-:S04]  /*3a70*/  USEL UR7, UR7, URZ, UP0 ;  /* 0x000000ff07077287 */ /* 0x000fc80008000000 */
[----:B------:R-:W-:Y:S01]  /*3a80*/  ULEA UR7, UR7, UR6, 0x3 ;  /* 0x0000000607077291 */ /* 0x000fe2000f8e18ff */
[----:B------:R-:W-:-:S04]  /*3a90*/  LOP3.LUT R2, R2, UR5, RZ, 0x3c, !PT ;  /* 0x0000000502027c12 */ /* 0x000fc8000f8e3cff */
[----:B------:R-:W-:-:S04]  /*3aa0*/  SHF.L.U32 R2, R2, 0x1f, RZ ;  /* 0x0000001f02027819 */ /* 0x000fc800000006ff */
[----:B------:R-:W2:Y:S02]  /*3ab0*/  SYNCS.PHASECHK.TRANS64.TRYWAIT P0, [UR7], R2 ;  /* 0x00000002ff0075a7 */ /* 0x000ea40008001107 */
[----:B--2---:R-:W-:Y:S05]  /*3ac0*/  @!P0 BRA `(.L_x_70) ;  /* 0x0000006000348947 */ /* 0x004fea0003800000 */
.L_x_170:
[----:B------:R-:W-:Y:S01]  /*3ad0*/  NOP ;  /* 0x0000000000007918 */ /* 0x000fe20000000000 */
[----:B-1----:R-:W1:Y:S01]  /*3ae0*/  LDS R0, [UR4+0x14] ;  /* 0x00001404ff007984 */ /* 0x002e620008000800 */
[----:B------:R-:W-:Y:S01]  /*3af0*/  ULOP3.LUT UR6, UR19, 0xffff, URZ, 0xc0, !UPT ;  /* 0x0000ffff13067892 */ /* 0x000fe2000f8ec0ff */
[----:B------:R-:W-:Y:S01]  /*3b00*/  UMOV UR8, 0xffff ;  /* 0x0000ffff00087882 */ /* 0x000fe20000000000 */
[----:B------:R-:W-:Y:S02]  /*3b10*/  UMOV UR5, 0x1 ;  /* 0x0000000100057882 */ /* 0x000fe40000000000 */
[----:B------:R-:W-:-:S04]  /*3b20*/  USHF.R.U32.HI UR6, URZ, 0x5, UR6 ;  /* 0x00000005ff067899 */ /* 0x000fc80008011606 */
[----:B------:R-:W-:Y:S02]  /*3b30*/  USHF.L.U32 UR8, UR8, UR6, URZ ;  /* 0x0000000608087299 */ /* 0x000fe400080006ff */
[----:B------:R-:W-:-:S04]  /*3b40*/  USHF.L.U32 UR5, UR5, UR6, URZ ;  /* 0x0000000605057299 */ /* 0x000fc800080006ff */
[----:B-1----:R-:W-:-:S04]  /*3b50*/  LOP3.LUT R0, R0, UR8, RZ, 0xc0, !PT ;  /* 0x0000000800007c12 */ /* 0x002fc8000f8ec0ff */
[----:B------:R-:W-:-:S13]  /*3b60*/  ISETP.NE.AND P0, PT, R0, UR8, PT ;  /* 0x0000000800007c0c */ /* 0x000fda000bf05270 */
[----:B------:R-:W-:Y:S05]  /*3b70*/  @P0 BRA `(.L_x_71) ;  /* 0x0000000000580947 */ /* 0x000fea0003800000 */
[----:B------:R-:W1:Y:S02]  /*3b80*/  LDS R0, [UR4+0x18] ;  /* 0x00001804ff007984 */ /* 0x000e640008000800 */
[----:B-1----:R-:W-:-:S04]  /*3b90*/  LOP3.LUT R0, R0, UR5, RZ, 0xc0, !PT ;  /* 0x0000000500007c12 */ /* 0x002fc8000f8ec0ff */
[----:B------:R-:W-:-:S13]  /*3ba0*/  ISETP.NE.AND P0, PT, R0, UR5, PT ;  /* 0x0000000500007c0c */ /* 0x000fda000bf05270 */
[----:B------:R-:W-:Y:S05]  /*3bb0*/  @P0 BRA `(.L_x_72) ;  /* 0x00000000003c0947 */ /* 0x000fea0003800000 */
[----:B------:R-:W1:Y:S01]  /*3bc0*/  S2R R2, SR_LANEID ;  /* 0x0000000000027919 */ /* 0x000e620000000000 */
[----:B------:R-:W-:Y:S01]  /*3bd0*/  ULOP3.LUT UR8, URZ, UR8, URZ, 0x33, !UPT ;  /* 0x00000008ff087292 */ /* 0x000fe2000f8e33ff */
[----:B------:R-:W-:Y:S02]  /*3be0*/  VOTEU.ANY UR7, UPT, PT ;  /* 0x0000000000077886 */ /* 0x000fe400038e0100 */
[----:B------:R-:W-:-:S03]  /*3bf0*/  UFLO.U32 UR7, UR7 ;  /* 0x00000007000772bd */ /* 0x000fc600080e0000 */
[----:B------:R-:W-:-:S04]  /*3c00*/  IMAD.U32 R0, RZ, RZ, UR8 ;  /* 0x00000008ff007e24 */ /* 0x000fc8000f8e00ff */
[----:B------:R2:W3:Y:S02]  /*3c10*/  REDUX UR6, R0 ;  /* 0x00000000000673c4 */ /* 0x0004e40000000000 */
[----:B------:R1:W-:Y:S02]  /*3c20*/  UTCATOMSWS.AND URZ, UR8 ;  /* 0x0000000800ff79e3 */ /* 0x0003e40008000000 */
[----:B-1----:R-:W-:Y:S02]  /*3c30*/  ISETP.EQ.U32.AND P0, PT, R2, UR7, PT ;  /* 0x0000000702007c0c */ /* 0x002fe4000bf02070 */
[----:B--2---:R-:W-:Y:S02]  /*3c40*/  LOP3.LUT R0, RZ, UR5, RZ, 0x33, !PT ;  /* 0x00000005ff007c12 */ /* 0x004fe4000f8e33ff */
[----:B---3--:R-:W-:Y:S02]  /*3c50*/  MOV R2, UR6 ;  /* 0x0000000600027c02 */ /* 0x008fe40008000f00 */
[----:B------:R-:W1:Y:S07]  /*3c60*/  REDUX UR5, R0 ;  /* 0x00000000000573c4 */ /* 0x000e6e0000000000 */
[----:B------:R2:W-:Y:S01]  /*3c70*/  @P0 ATOMS.AND RZ, [UR4+0x14], R2 ;  /* 0x00001402ffff098c */ /* 0x0005e2000a800004 */
[----:B-1----:R-:W-:-:S05]  /*3c80*/  IMAD.U32 R0, RZ, RZ, UR5 ;  /* 0x00000005ff007e24 */ /* 0x002fca000f8e00ff */
[----:B------:R2:W-:Y:S01]  /*3c90*/  @P0 ATOMS.AND RZ, [UR4+0x18], R0 ;  /* 0x00001800ffff098c */ /* 0x0005e2000a800004 */
[----:B------:R-:W-:Y:S05]  /*3ca0*/  BRA `(.L_x_73) ;  /* 0x0000000000147947 */ /* 0x000fea0003800000 */
.L_x_72:
[----:B------:R-:W-:Y:S02]  /*3cb0*/  MOV R2, 0x3cd0 ;  /* 0x00003cd000027802 */ /* 0x000fe40000000f00 */
[----:B----45:R-:W-:Y:S05]  /*3cc0*/  CALL.REL.NOINC `($__internal_0_$__cuda_sm10x_tcgen05_guardrail_trap_col_being_dealloced_not_returned_by_alloc) ;  /* 0x0000006400187944 */ /* 0x030fea0003c00000 */
[----:B------:R-:W-:Y:S05]  /*3cd0*/  BRA `(.L_x_73) ;  /* 0x0000000000087947 */ /* 0x000fea0003800000 */
.L_x_71:
[----:B------:R-:W-:Y:S02]  /*3ce0*/  MOV R2, 0x3d00 ;  /* 0x00003d0000027802 */ /* 0x000fe40000000f00 */
[----:B----45:R-:W-:Y:S05]  /*3cf0*/  CALL.REL.NOINC `($__internal_2_$__cuda_sm10x_tcgen05_guardrail_trap_unallocated_columns_being_dealloced) ;  /* 0x0000006400247944 */ /* 0x030fea0003c00000 */
.L_x_73:
[----:B------:R-:W-:Y:S01]  /*3d00*/  NOP ;  /* 0x0000000000007918 */ /* 0x000fe20000000000 */
[----:B------:R-:W-:Y:S05]  /*3d10*/  EXIT ;  /* 0x000000000000794d */ /* 0x000fea0003800000 */
.L_x_55:
[----:B------:R-:W-:-:S09]  /*3d20*/  UISETP.NE.OR UP2, UPT, UR8, 0x3, !UP2 ;  /* 0x000000030800788c */ /* 0x000fd2000d745670 */
[----:B------:R-:W-:Y:S05]  /*3d30*/  BRA.U UP2, `(.L_x_74) ;  /* 0x0000001102087547 */ /* 0x000fea000b800000 */
[----:B------:R-:W1:Y:S01]  /*3d40*/  LDC R0, c[0x0][0xb30] ;  /* 0x0002cc00ff007b82 */ /* 0x000e620000000800 */
[----:B------:R-:W2:Y:S01]  /*3d50*/  LDCU.64 UR8, c[0x0][0x888] ;  /* 0x00011100ff0877ac */ /* 0x000ea20008000a00 */
[----:B------:R-:W-:Y:S02]  /*3d60*/  HFMA2 R27, -RZ, RZ, 0, 0 ;  /* 0x00000000ff1b7431 */ /* 0x000fe400000001ff */
[----:B------:R-:W-:Y:S01]  /*3d70*/  IMAD.MOV.U32 R29, RZ, RZ, 0x1 ;  /* 0x00000001ff1d7424 */ /* 0x000fe200078e00ff */
[----:B------:R-:W-:Y:S01]  /*3d80*/  MOV R25, 0x1000 ;  /* 0x0000100000197802 */ /* 0x000fe20000000f00 */
[----:B------:R-:W4:Y:S01]  /*3d90*/  LDCU.64 UR4, c[0x0][0x890] ;  /* 0x00011200ff0477ac */ /* 0x000f220008000a00 */
[----:B------:R-:W-:Y:S01]  /*3da0*/  IMAD.MOV.U32 R28, RZ, RZ, RZ ;  /* 0x000000ffff1c7224 */ /* 0x000fe200078e00ff */
[----:B------:R-:W3:Y:S01]  /*3db0*/  LDC R24, c[0x0][0x370] ;  /* 0x0000dc00ff187b82 */ /* 0x000ee20000000800 */
[----:B------:R-:W-:Y:S01]  /*3dc0*/  UMOV UR7, 0x400 ;  /* 0x0000040000077882 */ /* 0x000fe20000000000 */
[----:B------:R-:W-:-:S02]  /*3dd0*/  UPLOP3.LUT UP1, UPT, UPT, UPT, UPT, 0x40, 0x4 ;  /* 0x000000000004789c */ /* 0x000fc40003f2e870 */
[----:B------:R-:W-:-:S04]  /*3de0*/  ULEA UR7, UR37, UR7, 0x18 ;  /* 0x0000000725077291 */ /* 0x000fc8000f8ec0ff */
[----:B------:R-:W3:Y:S01]  /*3df0*/  LDC R3, c[0x0][0xb0c] ;  /* 0x0002c300ff037b82 */ /* 0x000ee20000000800 */
[----:B------:R-:W-:Y:S02]  /*3e00*/  UIADD3 UR13, UPT, UPT, UR7, 0xb8, URZ ;  /* 0x000000b8070d7890 */ /* 0x000fe4000fffe0ff */
[----:B--2---:R-:W-:Y:S02]  /*3e10*/  UISETP.NE.U32.AND UP2, UPT, UR8, URZ, UPT ;  /* 0x000000ff0800728c */ /* 0x004fe4000bf45070 */
[----:B------:R-:W-:Y:S02]  /*3e20*/  UIADD3 UR33, UPT, UPT, UR7, 0xa0, URZ ;  /* 0x000000a007217890 */ /* 0x000fe4000fffe0ff */
[----:B----4-:R-:W-:Y:S01]  /*3e30*/  UISETP.NE.U32.AND UP3, UPT, UR4, URZ, UPT ;  /* 0x000000ff0400728c */ /* 0x010fe2000bf65070 */
[----:B------:R-:W2:Y:S01]  /*3e40*/  LDC R18, c[0x0][0xb20] ;  /* 0x0002c800ff127b82 */ /* 0x000ea20000000800 */
[----:B-1----:R-:W-:Y:S01]  /*3e50*/  ISETP.NE.AND P1, PT, R0, 0x1, PT ;  /* 0x000000010000780c */ /* 0x002fe20003f25270 */
[----:B------:R-:W-:-:S02]  /*3e60*/  UISETP.NE.AND.EX UP2, UPT, UR9, URZ, UPT, UP2 ;  /* 0x000000ff0900728c */ /* 0x000fc4000bf45320 */
[----:B------:R-:W-:Y:S02]  /*3e70*/  UIADD3 UR25, UPT, UPT, UR7, 0xa8, URZ ;  /* 0x000000a807197890 */ /* 0x000fe4000fffe0ff */
[----:B------:R-:W-:Y:S02]  /*3e80*/  UIADD3 UR17, UPT, UPT, UR7, 0xb0, URZ ;  /* 0x000000b007117890 */ /* 0x000fe4000fffe0ff */
[----:B------:R-:W1:Y:S01]  /*3e90*/  LDC.64 R30, c[0x0][0x348] ;  /* 0x0000d200ff1e7b82 */ /* 0x000e620000000a00 */
[----:B------:R-:W-:Y:S02]  /*3ea0*/  UPRMT UR13, UR37, 0x654, UR13 ;  /* 0x00000654250d7896 */ /* 0x000fe4000800000d */
[----:B------:R-:W-:-:S05]  /*3eb0*/  UISETP.NE.AND.EX UP3, UPT, UR5, URZ, UPT, UP3 ;  /* 0x000000ff0500728c */ /* 0x000fca000bf65330 */
[----:B------:R-:W4:Y:S08]  /*3ec0*/  LDC.64 R16, c[0x0][0xb10] ;  /* 0x0002c400ff107b82 */ /* 0x000f300000000a00 */
[----:B------:R-:W1:Y:S08]  /*3ed0*/  LDC.64 R6, c[0x0][0xb18] ;  /* 0x0002c600ff067b82 */ /* 0x000e700000000a00 */
[----:B------:R-:W1:Y:S08]  /*3ee0*/  LDC.64 R4, c[0x0][0xb28] ;  /* 0x0002ca00ff047b82 */ /* 0x000e700000000a00 */
[----:B--23--:R-:W1:Y:S02]  /*3ef0*/  LDC R19, c[0x0][0x374] ;  /* 0x0000dd00ff137b82 */ /* 0x00ce640000000800 */
.L_x_85:
[C---:B------:R-:W-:Y:S02]  /*3f00*/  LEA R0, R28.reuse, UR7, 0x3 ;  /* 0x000000071c007c11 */ /* 0x040fe4000f8e18ff */
[----:B------:R-:W-:Y:S02]  /*3f10*/  SHF.L.U32 R2, R27, 0x1f, RZ ;  /* 0x0000001f1b027819 */ /* 0x000fe400000006ff */
[----:B------:R-:W-:Y:S02]  /*3f20*/  LEA R20, R28, UR7, 0x4 ;  /* 0x000000071c147c11 */ /* 0x000fe4000f8e20ff */
[----:B--2---:R-:W2:Y:S02]  /*3f30*/  SYNCS.PHASECHK.TRANS64.TRYWAIT P0, [R0+URZ+0xf0], R2 ;  /* 0x0000f002000075a7 */ /* 0x004ea400080011ff */
[----:B--2---:R-:W-:Y:S05]  /*3f40*/  @!P0 BRA `(.L_x_75) ;  /* 0x0000005c002c8947 */ /* 0x004fea0003800000 */
.L_x_171:
[----:B------:R-:W-:Y:S01]  /*3f50*/  ISETP.GE.AND P0, PT, R40, 0x1, PT ;  /* 0x000000012800780c */ /* 0x000fe20003f06270 */
[----:B------:R-:W3:Y:S01]  /*3f60*/  LDS.128 R20, [R20+0x180] ;  /* 0x0001800014147984 */ /* 0x000ee20000000c00 */
[----:B--2---:R-:W-:Y:S01]  /*3f70*/  VIADD R0, R0, 0x100 ;  /* 0x0000010000007836 */ /* 0x004fe20000000000 */
[----:B------:R-:W-:Y:S01]  /*3f80*/  @!PT LDS RZ, [RZ] ;  /* 0x00000000fffff984 */ /* 0x000fe20000000800 */
[----:B------:R-:W-:Y:S01]  /*3f90*/  @!PT LDS RZ, [RZ] ;  /* 0x00000000fffff984 */ /* 0x000fe20000000800 */
[----:B------:R-:W-:Y:S01]  /*3fa0*/  @!PT LDS RZ, [RZ] ;  /* 0x00000000fffff984 */ /* 0x000fe20000000800 */
[----:B------:R-:W-:Y:S01]  /*3fb0*/  @!PT LDS RZ, [RZ] ;  /* 0x00000000fffff984 */ /* 0x000fe20000000800 */
[----:B------:R2:W-:Y:S06]  /*3fc0*/  MEMBAR.ALL.CTA ;  /* 0x0000000000007992 */ /* 0x0005ec0000008000 */
[----:B--2---:R-:W2:Y:S01]  /*3fd0*/  FENCE.VIEW.ASYNC.S ;  /* 0x00000000000073c6 */ /* 0x004ea20000000000 */
[----:B------:R-:W-:Y:S04]  /*3fe0*/  PRMT R0, RZ, 0x654, R0 ;  /* 0x00000654ff007816 */ /* 0x000fe80000000000 */
[----:B--2---:R2:W-:Y:S01]  /*3ff0*/  SYNCS.ARRIVE.TRANS64.RED.A1T0 RZ, [R0+URZ], RZ ;  /* 0x000000ff00ff79a7 */ /* 0x0045e200081004ff */
[----:B---3--:R-:W-:Y:S11]  /*4000*/  LOP3.LUT P3, RZ, R22, 0x1, RZ, 0xc0, !PT ;  /* 0x0000000116ff7812 */ /* 0x008ff6000786c0ff */
[----:B------:R-:W-:Y:S02]  /*4010*/  @!UPT UIADD3 URZ, UPT, UPT, URZ, URZ, URZ ;  /* 0x000000fffffff290 */ /* 0x000fe4000fffe0ff */
[----:B------:R-:W-:Y:S02]  /*4020*/  @P3 MOV R11, R20 ;  /* 0x00000014000b3202 */ /* 0x000fe40000000f00 */
[----:B------:R-:W-:Y:S01]  /*4030*/  @P3 LOP3.LUT R10, R21, 0xffff, RZ, 0xc0, !PT ;  /* 0x0000ffff150a3812 */ /* 0x000fe200078ec0ff */
[----:B--2---:R-:W-:Y:S06]  /*4040*/  @!P0 BRA `(.L_x_76) ;  /* 0x0000000000a48947 */ /* 0x004fec0003800000 */
[-C--:B-1----:R-:W-:Y:S01]  /*4050*/  IMAD.HI.U32 R0, R19, R7.reuse, RZ ;  /* 0x0000000713007227 */ /* 0x082fe200078e00ff */
[----:B------:R-:W-:Y:S02]  /*4060*/  ISETP.NE.AND P0, PT, R6, 0x1, PT ;  /* 0x000000010600780c */ /* 0x000fe40003f05270 */
[----:B------:R-:W-:Y:S01]  /*4070*/  ISETP.NE.AND P2, PT, R40, 0x1, PT ;  /* 0x000000012800780c */ /* 0x000fe20003f45270 */
[----:B----4-:R-:W-:Y:S01]  /*4080*/  IMAD.HI.U32 R9, R24, R16, RZ ;  /* 0x0000001018097227 */ /* 0x010fe200078e00ff */
[----:B------:R-:W-:Y:S02]  /*4090*/  SHF.R.U32.HI R0, RZ, R18, R0 ;  /* 0x00000012ff007219 */ /* 0x000fe40000011600 */
[----:B------:R-:W-:Y:S01]  /*40a0*/  ISETP.NE.AND P4, PT, R3, 0x1, PT ;  /* 0x000000010300780c */ /* 0x000fe20003f85270 */
[----:B------:R-:W-:Y:S01]  /*40b0*/  IMAD.HI.U32 R13, R10, R7, RZ ;  /* 0x000000070a0d7227 */ /* 0x000fe200078e00ff */
[----:B------:R-:W-:Y:S02]  /*40c0*/  SHF.R.U32.HI R9, RZ, R17, R9 ;  /* 0x00000011ff097219 */ /* 0x000fe40000011609 */
[----:B------:R-:W-:Y:S01]  /*40d0*/  SEL R0, R19, R0, !P0 ;  /* 0x0000000013007207 */ /* 0x000fe20004000000 */
[----:B------:R-:W-:Y:S01]  /*40e0*/  IMAD.HI.U32 R12, R11, R16, RZ ;  /* 0x000000100b0c7227 */ /* 0x000fe200078e00ff */
[----:B------:R-:W-:Y:S03]  /*40f0*/  SEL R9, R24, R9, !P4 ;  /* 0x0000000918097207 */ /* 0x000fe60006000000 */
[-C--:B------:R-:W-:Y:S01]  /*4100*/  IMAD.HI.U32 R8, R0, R4.reuse, RZ ;  /* 0x0000000400087227 */ /* 0x080fe200078e00ff */
[----:B------:R-:W-:Y:S03]  /*4110*/  SHF.R.U32.HI R12, RZ, R17, R12 ;  /* 0x00000011ff0c7219 */ /* 0x000fe6000001160c */
[----:B------:R-:W-:Y:S01]  /*4120*/  IMAD.HI.U32 R2, R9, R4, RZ ;  /* 0x0000000409027227 */ /* 0x000fe200078e00ff */
[-C--:B------:R-:W-:Y:S02]  /*4130*/  @P2 SHF.R.U32.HI R0, RZ, R5.reuse, R8 ;  /* 0x00000005ff002219 */ /* 0x080fe40000011608 */
[----:B------:R-:W-:Y:S02]  /*4140*/  SHF.R.U32.HI R8, RZ, R18, R13 ;  /* 0x00000012ff087219 */ /* 0x000fe4000001160d */
[----:B------:R-:W-:Y:S01]  /*4150*/  @P2 SHF.R.U32.HI R9, RZ, R5, R2 ;  /* 0x00000005ff092219 */ /* 0x000fe20000011602 */
[----:B------:R-:W-:Y:S01]  /*4160*/  IMAD R0, R40, R0, RZ ;  /* 0x0000000028007224 */ /* 0x000fe200078e02ff */
[----:B------:R-:W-:Y:S02]  /*4170*/  SEL R8, R10, R8, !P0 ;  /* 0x000000080a087207 */ /* 0x000fe40004000000 */
[----:B------:R-:W-:Y:S01]  /*4180*/  SEL R2, R11, R12, !P4 ;  /* 0x0000000c0b027207 */ /* 0x000fe20006000000 */
[----:B------:R-:W-:Y:S01]  /*4190*/  IMAD R12, R40, R9, RZ ;  /* 0x00000009280c7224 */ /* 0x000fe200078e02ff */
[C---:B------:R-:W-:Y:S01]  /*41a0*/  ISETP.GE.AND P0, PT, R8.reuse, R0, PT ;  /* 0x000000000800720c */ /* 0x040fe20003f06270 */
[----:B------:R-:W-:Y:S03]  /*41b0*/  IMAD.HI.U32 R0, R8, R4, RZ ;  /* 0x0000000408007227 */ /* 0x000fe600078e00ff */
[----:B------:R-:W-:Y:S02]  /*41c0*/  ISETP.GE.OR P0, PT, R2, R12, P0 ;  /* 0x0000000c0200720c */ /* 0x000fe40000706670 */
[-C--:B------:R-:W-:Y:S04]  /*41d0*/  SHF.R.U32.HI R0, RZ, R5.reuse, R0 ;  /* 0x00000005ff007219 */ /* 0x080fe80000011600 */
[----:B------:R-:W-:Y:S05]  /*41e0*/  SEL R13, R8, R0, !P2 ;  /* 0x00000000080d7207 */ /* 0x000fea0005000000 */
[----:B------:R-:W-:Y:S02]  /*41f0*/  IMAD.MOV R12, RZ, RZ, -R13 ;  /* 0x000000ffff0c7224 */ /* 0x000fe400078e0a0d */
[----:B------:R-:W-:Y:S04]  /*4200*/  @!P0 IMAD.HI.U32 R0, R2, R4, RZ ;  /* 0x0000000402008227 */ /* 0x000fe800078e00ff */
[----:B------:R-:W-:Y:S01]  /*4210*/  IMAD R12, R40, R12, R8 ;  /* 0x0000000c280c7224 */ /* 0x000fe200078e0208 */
[----:B------:R-:W-:Y:S04]  /*4220*/  @!P0 SHF.R.U32.HI R0, RZ, R5, R0 ;  /* 0x00000005ff008219 */ /* 0x000fe80000011600 */
[----:B------:R-:W-:Y:S04]  /*4230*/  @!P0 SEL R0, R2, R0, !P2 ;  /* 0x0000000002008207 */ /* 0x000fe80005000000 */
[----:B------:R-:W-:Y:S01]  /*4240*/  @!P0 IADD3 R13, PT, PT, R13, -R0, RZ ;  /* 0x800000000d0d8210 */ /* 0x000fe20007ffe0ff */
[----:B------:R-:W-:Y:S01]  /*4250*/  @!P0 IMAD R0, R9, R12, R0 ;  /* 0x0000000c09008224 */ /* 0x000fe200078e0200 */
[----:B------:R-:W-:Y:S01]  /*4260*/  IADD3 R9, PT, PT, -R8, RZ, RZ ;  /* 0x000000ff08097210 */ /* 0x000fe20007ffe1ff */
[--C-:B------:R-:W-:Y:S02]  /*4270*/  IMAD.MOV R12, RZ, RZ, -R2.reuse ;  /* 0x000000ffff0c7224 */ /* 0x100fe400078e0a02 */
[----:B------:R-:W-:Y:S02]  /*4280*/  @!P0 IMAD R8, R13, R40, R2 ;  /* 0x000000280d088224 */ /* 0x000fe400078e0202 */
[----:B------:R-:W-:Y:S02]  /*4290*/  @!P0 IMAD.MOV.U32 R2, RZ, RZ, R0 ;  /* 0x000000ffff028224 */ /* 0x000fe400078e0000 */
[----:B------:R-:W-:Y:S02]  /*42a0*/  IMAD R11, R3, R12, R11 ;  /* 0x0000000c030b7224 */ /* 0x000fe400078e020b */
[----:B------:R-:W-:Y:S02]  /*42b0*/  IMAD R10, R6, R9, R10 ;  /* 0x00000009060a7224 */ /* 0x000fe400078e020a */
[----:B------:R-:W-:Y:S02]  /*42c0*/  IMAD R11, R2, R3, R11 ;  /* 0x00000003020b7224 */ /* 0x000fe400078e020b */
[----:B------:R-:W-:Y:S02]  /*42d0*/  IMAD R10, R8, R6, R10 ;  /* 0x00000006080a7224 */ /* 0x000fe400078e020a */
.L_x_76:
[----:B------:R-:W-:Y:S05]  /*42e0*/  BRA.U UP1, `(.L_x_77) ;  /* 0x0000000101107547 */ /* 0x000fea000b800000 */
[----:B------:R-:W-:Y:S04]  /*42f0*/  MOV R2, UR6 ;  /* 0x0000000600027c02 */ /* 0x000fe80008000f00 */
[----:B------:R-:W-:Y:S04]  /*4300*/  SHF.L.U32 R2, R2, 0x1f, RZ ;  /* 0x0000001f02027819 */ /* 0x000fe800000006ff */
[----:B------:R-:W2:Y:S02]  /*4310*/  SYNCS.PHASECHK.TRANS64.TRYWAIT P0, [UR7+0xe8], R2 ;  /* 0x0000e802ff0075a7 */ /* 0x000ea40008001107 */
[----:B--2---:R-:W-:Y:S05]  /*4320*/  @!P0 BRA `(.L_x_78) ;  /* 0x0000005800488947 */ /* 0x004fea0003800000 */
.L_x_77:
[----:B------:R-:W-:Y:S02]  /*4330*/  R2UR UR35, R15 ;  /* 0x000000000f2372ca */ /* 0x000fe400000e0000 */
[----:B------:R-:W-:Y:S02]  /*4340*/  R2UR UR34, R14 ;  /* 0x000000000e2272ca */ /* 0x000fe400000e0000 */
[----:B------:R-:W-:Y:S02]  /*4350*/  ISETP.NE.U32.AND P2, PT, RZ, UR4, PT ;  /* 0x00000004ff007c0c */ /* 0x000fe4000bf45070 */
[----:B------:R-:W-:Y:S02]  /*4360*/  SHF.L.U32 R14, R29, 0x1f, RZ ;  /* 0x0000001f1d0e7819 */ /* 0x000fe400000006ff */
[----:B------:R-:W-:Y:S05]  /*4370*/  ISETP.NE.AND.EX P2, PT, RZ, UR5, PT, P2 ;  /* 0x00000005ff007c0c */ /* 0x000fea000bf45320 */
[----:B------:R-:W-:Y:S02]  /*4380*/  USHF.L.U32 UR35, UR35, 0x6, URZ ;  /* 0x0000000623237899 */ /* 0x000fe400080006ff */
[----:B------:R-:W-:Y:S01]  /*4390*/  USHF.L.U32 UR34, UR34, 0x8, URZ ;  /* 0x0000000822227899 */ /* 0x000fe200080006ff */
[----:B------:R-:W-:Y:S11]  /*43a0*/  BRA.U !UP3, `(.L_x_79) ;  /* 0x000000010b347547 */ /* 0x000ff6000b800000 */
[----:B------:R-:W-:Y:S01]  /*43b0*/  UPLOP3.LUT UP0, UPT, UPT, UPT, UP2, 0x80, 0x8 ;  /* 0x000000000008789c */ /* 0x000fe20003f0f020 */
[----:B--2---:R-:W-:Y:S02]  /*43c0*/  HFMA2 R0, -RZ, RZ, 0, 5.9604644775390625e-08 ;  /* 0x00000001ff007431 */ /* 0x004fe400000001ff */
[----:B------:R-:W-:Y:S03]  /*43d0*/  IMAD.MOV.U32 R96, RZ, RZ, 0x1 ;  /* 0x00000001ff607424 */ /* 0x000fe600078e00ff */
[----:B------:R-:W-:Y:S05]  /*43e0*/  PLOP3.LUT P0, PT, PT, PT, UP0, 0x80, 0x8 ;  /* 0x000000000008781c */ /* 0x000fea0003f0f008 */
[----:B------:R-:W2:Y:S01]  /*43f0*/  @UP0 LDCU.64 UR10, c[0x0][0x888] ;  /* 0x00011100ff0a07ac */ /* 0x000ea20008000a00 */
[----:B------:R-:W-:Y:S07]  /*4400*/  @UP0 UIMAD UR8, UR36, UR4, URZ ;  /* 0x00000004240802a4 */ /* 0x000fee000f8e02ff */
[----:B------:R-:W-:Y:S01]  /*4410*/  @!P0 PRMT R96, R0, 0x7610, R96 ;  /* 0x0000761000608816 */ /* 0x000fe20000000060 */
[----:B--2---:R-:W-:Y:S03]  /*4420*/  @UP0 UIMAD.WIDE UR10, UR8, 0x4, UR10 ;  /* 0x00000004080a08a5 */ /* 0x004fe6000f8e020a */
[----:B------:R-:W2:Y:S03]  /*4430*/  @!UP0 LDCU UR8, c[0x0][0x880] ;  /* 0x00011000ff0887ac */ /* 0x000ea60008000800 */
[----:B------:R-:W-:Y:S01]  /*4440*/  IMAD.U32 R8, RZ, RZ, UR10 ;  /* 0x0000000aff087e24 */ /* 0x000fe2000f8e00ff */
[----:B------:R-:W-:Y:S05]  /*4450*/  MOV R9, UR11 ;  /* 0x0000000b00097c02 */ /* 0x000fea0008000f00 */
[----:B-----5:R3:W5:Y:S02]  /*4460*/  @P0 LDG.E R49, desc[UR46][R8.64] ;  /* 0x0000002e08310981 */ /* 0x020764000c1e1900 */
[----:B--23--:R-:W-:Y:S07]  /*4470*/  @!P0 IMAD.U32 R49, RZ, RZ, UR8 ;  /* 0x00000008ff318e24 */ /* 0x00cfee000f8e00ff */
.L_x_79:
[----:B-----5:R-:W-:Y:S01]  /*4480*/  @!P2 FSETP.EQ.AND P0, PT, R49, RZ, PT ;  /* 0x000000ff3100a20b */ /* 0x020fe20003f02000 */
[----:B------:R-:W-:Y:S01]  /*4490*/  @!UPT UIADD3 URZ, UPT, UPT, URZ, URZ, URZ ;  /* 0x000000fffffff290 */ /* 0x000fe2000fffe0ff */
[----:B------:R-:W-:Y:S11]  /*44a0*/  @!P2 BRA `(.L_x_80) ;  /* 0x000000000014a947 */ /* 0x000ff60003800000 */
[----:B------:R-:W-:Y:S02]  /*44b0*/  LOP3.LUT P2, RZ, R96, 0xff, RZ, 0xc0, !PT ;  /* 0x000000ff60ff7812 */ /* 0x000fe4000784c0ff */
[----:B------:R-:W-:Y:S04]  /*44c0*/  PLOP3.LUT P0, PT, PT, PT, UP0, 0x80, 0x8 ;  /* 0x000000000008781c */ /* 0x000fe80003f0f008 */
[----:B------:R-:W-:Y:S07]  /*44d0*/  PLOP3.LUT P0, PT, P0, PT, PT, 0x8, 0x80 ;  /* 0x000000000080781c */ /* 0x000fee000070e170 */
[----:B------:R-:W-:Y:S11]  /*44e0*/  @P2 FSETP.EQ.AND P0, PT, R49, RZ, PT ;  /* 0x000000ff3100220b */ /* 0x000ff60003f02000 */
[----:B------:R-:W-:Y:S02]  /*44f0*/  @!UPT UIADD3 URZ, UPT, UPT, URZ, URZ, URZ ;  /* 0x000000fffffff290 */ /* 0x000fe4000fffe0ff */
.L_x_80:
[----:B------:R-:W3:Y:S01]  /*4500*/  SYNCS.PHASECHK.TRANS64.TRYWAIT P2, [UR7+0xc0], R14 ;  /* 0x0000c00eff0075a7 */ /* 0x000ee20008041107 */
[----:B------:R-:W-:Y:S04]  /*4510*/  ELECT P4, URZ, PT ;  /* 0x0000000000ff782f */ /* 0x000fe80003880000 */
[----:B------:R-:W-:Y:S11]  /*4520*/  PLOP3.LUT P4, PT, P0, P4, PT, 0xf2, 0x2f ;  /* 0x00000000002f781c */ /* 0x000ff60000789e72 */
[----:B------:R-:W-:Y:S02]  /*4530*/  @!UPT UIADD3 URZ, UPT, UPT, URZ, URZ, URZ ;  /* 0x000000fffffff290 */ /* 0x000fe4000fffe0ff */
[----:B-1----:R-:W-:Y:S05]  /*4540*/  @!P4 IADD3 R8, P0, PT, R30, 0x580, RZ ;  /* 0x000005801e08c810 */ /* 0x002fea0007f1e0ff */
[----:B--2---:R-:W-:Y:S01]  /*4550*/  @!P4 IMAD.X R2, RZ, RZ, R31, P0 ;  /* 0x000000ffff02c224 */ /* 0x004fe200000e061f */
[----:B---3--:R-:W-:Y:S07]  /*4560*/  @!P2 BRA `(.L_x_81) ;  /* 0x0000005400d0a947 */ /* 0x008fee0003800000 */
.L_x_174:
[----:B------:R-:W-:Y:S01]  /*4570*/  @!P4 R2UR UR8, R2 ;  /* 0x000000000208c2ca */ /* 0x000fe200000e0000 */
[----:B------:R-:W-:Y:S01]  /*4580*/  VOTEU.ALL UP1, P4 ;  /* 0x0000000000ff7886 */ /* 0x000fe20002020000 */
[----:B------:R-:W-:Y:S01]  /*4590*/  @!P4 R2UR UR9, R8 ;  /* 0x000000000809c2ca */ /* 0x000fe200000e0000 */
[----:B-1----:R-:W-:Y:S01]  /*45a0*/  @!P4 IMAD.MOV.U32 R0, RZ, RZ, 0x1000 ;  /* 0x00001000ff00c424 */ /* 0x002fe200078e00ff */
[----:B------:R-:W-:Y:S01]  /*45b0*/  UMOV UR10, 0x0 ;  /* 0x00000000000a7882 */ /* 0x000fe20000000000 */
[----:B------:R-:W-:Y:S01]  /*45c0*/  UMOV UR11, 0x10000000 ;  /* 0x10000000000b7882 */ /* 0x000fe20000000000 */
[----:B------:R-:W-:Y:S01]  /*45d0*/  @!UP1 UIADD3 UR32, UPT, UPT, UR7, 0x200, URZ ;  /* 0x0000020007209890 */ /* 0x000fe2000fffe0ff */
[----:B------:R-:W-:Y:S06]  /*45e0*/  VOTEU.ALL UP1, P4 ;  /* 0x0000000000ff7886 */ /* 0x000fec0002020000 */
[----:B------:R-:W-:Y:S01]  /*45f0*/  IMAD.U32 R9, RZ, RZ, UR8 ;  /* 0x00000008ff097e24 */ /* 0x000fe2000f8e00ff */
[----:B------:R-:W-:Y:S01]  /*4600*/  UPRMT UR8, UR37, 0x654, UR33 ;  /* 0x0000065425087896 */ /* 0x000fe20008000021 */
[----:B------:R-:W-:Y:S03]  /*4610*/  IMAD.U32 R8, RZ, RZ, UR9 ;  /* 0x00000009ff087e24 */ /* 0x000fe6000f8e00ff */
[----:B------:R-:W-:Y:S02]  /*4620*/  @!P4 R2UR UR15, R9 ;  /* 0x00000000090fc2ca */ /* 0x000fe400000e0000 */
[----:B------:R-:W-:Y:S02]  /*4630*/  @!P4 R2UR UR14, R8 ;  /* 0x00000000080ec2ca */ /* 0x000fe400000e0000 */
[----:B------:R-:W-:Y:S05]  /*4640*/  @!P4 IADD3 R8, P0, PT, R30, 0x580, RZ ;  /* 0x000005801e08c810 */ /* 0x000fea0007f1e0ff */
[----:B------:R-:W-:Y:S06]  /*4650*/  @!P4 IMAD.X R2, RZ, RZ, R31, P0 ;  /* 0x000000ffff02c224 */ /* 0x000fec00000e061f */
[----:B------:R1:W-:Y:S01]  /*4660*/  @!UP1 UTMALDG.3D [UR32], [UR14], desc[UR10] ;  /* 0x00000a200e0095b4 */ /* 0x0003e20008011000 */
[----:B------:R1:W-:Y:S01]  /*4670*/  @!P4 SYNCS.ARRIVE.TRANS64.RED.A0TR RZ, [UR7+0xa0], R0 ;  /* 0x0000a000ffffc9a7 */ /* 0x0003e20008300407 */
[----:B------:R-:W-:Y:S01]  /*4680*/  SYNCS.ARRIVE.TRANS64.RED.A1T0 RZ, [UR8], RZ ;  /* 0x000000ffffff79a7 */ /* 0x000fe20008100408 */
[----:B------:R-:W2:Y:S02]  /*4690*/  SYNCS.PHASECHK.TRANS64.TRYWAIT P2, [UR7+0xc8], R14 ;  /* 0x0000c80eff0075a7 */ /* 0x000ea40008041107 */
[----:B-12---:R-:W-:Y:S05]  /*46a0*/  @!P2 BRA `(.L_x_82) ;  /* 0x000000540098a947 */ /* 0x006fea0003800000 */
.L_x_176:
[----:B------:R-:W-:Y:S01]  /*46b0*/  @!P4 R2UR UR8, R2 ;  /* 0x000000000208c2ca */ /* 0x000fe200000e0000 */
[----:B------:R-:W-:Y:S01]  /*46c0*/  VOTEU.ALL UP1, P4 ;  /* 0x0000000000ff7886 */ /* 0x000fe20002020000 */
[----:B------:R-:W-:Y:S01]  /*46d0*/  @!P4 R2UR UR9, R8 ;  /* 0x000000000809c2ca */ /* 0x000fe200000e0000 */
[----:B-1----:R-:W-:Y:S01]  /*46e0*/  @!P4 IMAD.MOV.U32 R0, RZ, RZ, 0x1000 ;  /* 0x00001000ff00c424 */ /* 0x002fe200078e00ff */
[----:B------:R-:W-:Y:S01]  /*46f0*/  UMOV UR10, 0x0 ;  /* 0x00000000000a7882 */ /* 0x000fe20000000000 */
[----:B------:R-:W-:Y:S01]  /*4700*/  UMOV UR11, 0x10000000 ;  /* 0x10000000000b7882 */ /* 0x000fe20000000000 */
[----:B------:R-:W-:Y:S02]  /*4710*/  @!UP1 UIADD3 UR26, UPT, UPT, UR34, 0x40, URZ ;  /* 0x00000040221a9890 */ /* 0x000fe4000fffe0ff */
[----:B------:R-:W-:Y:S01]  /*4720*/  @!UP1 UIADD3 UR24, UPT, UPT, UR7, 0x1200, URZ ;  /* 0x0000120007189890 */ /* 0x000fe2000fffe0ff */
[----:B------:R-:W-:Y:S01]  /*4730*/  VOTEU.ALL UP1, P4 ;  /* 0x0000000000ff7886 */ /* 0x000fe20002020000 */
[----:B------:R-:W-:Y:S01]  /*4740*/  UMOV UR27, UR35 ;  /* 0x00000023001b7c82 */ /* 0x000fe20008000000 */
[----:B------:R-:W-:Y:S02]  /*4750*/  UMOV UR28, UR36 ;  /* 0x00000024001c7c82 */ /* 0x000fe40008000000 */
        /* <DEDUP_REMOVED lines=12> */
.L_x_178:
[----:B------:R-:W2:Y:S01]  /*4820*/  LDC.64 R12, c[0x0][0xb18] ;  /* 0x0002c600ff0c7b82 */ /* 0x000ea20000000a00 */
[----:B------:R-:W-:Y:S01]  /*4830*/  @!P4 R2UR UR8, R2 ;  /* 0x000000000208c2ca */ /* 0x000fe200000e0000 */
[----:B------:R-:W-:Y:S01]  /*4840*/  VOTEU.ALL UP1, P4 ;  /* 0x0000000000ff7886 */ /* 0x000fe20002020000 */
[----:B------:R-:W-:Y:S01]  /*4850*/  @!P4 R2UR UR9, R8 ;  /* 0x000000000809c2ca */ /* 0x000fe200000e0000 */
[----:B-1----:R-:W-:Y:S01]  /*4860*/  @!P4 IMAD.MOV.U32 R0, RZ, RZ, 0x1000 ;  /* 0x00001000ff00c424 */ /* 0x002fe200078e00ff */
[----:B------:R-:W-:Y:S03]  /*4870*/  UMOV UR10, 0x0 ;  /* 0x00000000000a7882 */ /* 0x000fe60000000000 */
[----:B------:R-:W1:Y:S01]  /*4880*/  @!P1 LDC R2, c[0x0][0xb0c] ;  /* 0x0002c300ff029b82 */ /* 0x000e620000000800 */
[----:B------:R-:W-:Y:S01]  /*4890*/  @!UP1 UIADD3 UR18, UPT, UPT, UR34, 0x80, URZ ;  /* 0x0000008022129890 */ /* 0x000fe2000fffe0ff */
[----:B------:R-:W-:Y:S01]  /*48a0*/  @P3 SHF.R.U32.HI R26, RZ, 0x10, R21 ;  /* 0x00000010ff1a3819 */ /* 0x000fe20000011615 */
[----:B------:R-:W-:Y:S01]  /*48b0*/  @!UP1 UIADD3 UR16, UPT, UPT, UR7, 0x2200, URZ ;  /* 0x0000220007109890 */ /* 0x000fe2000fffe0ff */
[----:B------:R-:W-:Y:S01]  /*48c0*/  VIADD R28, R28, 0x1 ;  /* 0x000000011c1c7836 */ /* 0x000fe20000000000 */
[----:B------:R-:W-:Y:S01]  /*48d0*/  VOTEU.ALL UP1, P4 ;  /* 0x0000000000ff7886 */ /* 0x000fe20002020000 */
[----:B------:R-:W-:Y:S01]  /*48e0*/  UMOV UR11, 0x10000000 ;  /* 0x10000000000b7882 */ /* 0x000fe20000000000 */
[----:B------:R-:W-:Y:S01]  /*48f0*/  UMOV UR19, UR35 ;  /* 0x0000002300137c82 */ /* 0x000fe20008000000 */
[----:B------:R-:W-:Y:S01]  /*4900*/  IMAD.U32 R9, RZ, RZ, UR8 ;  /* 0x00000008ff097e24 */ /* 0x000fe2000f8e00ff */
[----:B------:R-:W-:Y:S01]  /*4910*/  UMOV UR20, UR36 ;  /* 0x0000002400147c82 */ /* 0x000fe20008000000 */
[----:B------:R-:W-:Y:S01]  /*4920*/  IMAD.U32 R8, RZ, RZ, UR9 ;  /* 0x00000009ff087e24 */ /* 0x000fe2000f8e00ff */
[----:B------:R-:W-:Y:S02]  /*4930*/  UPRMT UR8, UR37, 0x654, UR17 ;  /* 0x0000065425087896 */ /* 0x000fe40008000011 */
[----:B------:R-:W-:Y:S02]  /*4940*/  @!P4 R2UR UR15, R9 ;  /* 0x00000000090fc2ca */ /* 0x000fe400000e0000 */
[----:B------:R-:W-:Y:S02]  /*4950*/  @!P4 R2UR UR14, R8 ;  /* 0x00000000080ec2ca */ /* 0x000fe400000e0000 */
[----:B------:R-:W3:Y:S11]  /*4960*/  LDC.64 R8, c[0x0][0xb10] ;  /* 0x0002c400ff087b82 */ /* 0x000ef60000000a00 */
[----:B------:R1:W-:Y:S01]  /*4970*/  @!UP1 UTMALDG.3D [UR16], [UR14], desc[UR10] ;  /* 0x00000a100e0095b4 */ /* 0x0003e20008011000 */
[----:B------:R5:W-:Y:S01]  /*4980*/  @!P4 SYNCS.ARRIVE.TRANS64.RED.A0TR RZ, [UR7+0xb0], R0 ;  /* 0x0000b000ffffc9a7 */ /* 0x000be20008300407 */
[C---:B---3--:R-:W-:Y:S01]  /*4990*/  @!P1 IMAD.HI.U32 R8, R11.reuse, R8, RZ ;  /* 0x000000080b089227 */ /* 0x048fe200078e00ff */
[----:B--2---:R-:W-:Y:S02]  /*49a0*/  @!P1 ISETP.NE.AND P0, PT, R12, 0x1, PT ;  /* 0x000000010c00980c */ /* 0x004fe40003f05270 */
[----:B-1----:R-:W-:Y:S01]  /*49b0*/  @!P1 ISETP.NE.AND P2, PT, R2, 0x1, PT ;  /* 0x000000010200980c */ /* 0x002fe20003f45270 */
[----:B------:R-:W-:Y:S01]  /*49c0*/  SYNCS.ARRIVE.TRANS64.RED.A1T0 RZ, [UR8], RZ ;  /* 0x000000ffffff79a7 */ /* 0x000fe20008100408 */
[C---:B------:R-:W-:Y:S01]  /*49d0*/  @!P1 IMAD.HI.U32 R13, R10.reuse, R13, RZ ;  /* 0x0000000d0a0d9227 */ /* 0x040fe200078e00ff */
[----:B------:R-:W-:Y:S04]  /*49e0*/  @!P1 SHF.R.U32.HI R8, RZ, R9, R8 ;  /* 0x00000009ff089219 */ /* 0x000fe80000011608 */
[----:B------:R-:W-:Y:S01]  /*49f0*/  @!P1 SEL R8, R11, R8, !P2 ;  /* 0x000000080b089207 */ /* 0x000fe20005000000 */
[----:B------:R-:W1:Y:S01]  /*4a00*/  SYNCS.PHASECHK.TRANS64.TRYWAIT P5, [UR7+0xd8], R14 ;  /* 0x0000d80eff0075a7 */ /* 0x000e6200080a1107 */
[----:B-----5:R-:W2:Y:S02]  /*4a10*/  @!P1 LDC R0, c[0x0][0xb20] ;  /* 0x0002c800ff009b82 */ /* 0x020ea40000000800 */
[----:B--2---:R-:W-:Y:S04]  /*4a20*/  @!P1 SHF.R.U32.HI R0, RZ, R0, R13 ;  /* 0x00000000ff009219 */ /* 0x004fe8000001160d */
[----:B------:R-:W-:Y:S05]  /*4a30*/  @!P1 SEL R9, R10, R0, !P0 ;  /* 0x000000000a099207 */ /* 0x000fea0004000000 */
[----:B------:R-:W-:Y:S02]  /*4a40*/  @!P1 IMAD.IADD R0, R9, 0x1, -R8 ;  /* 0x0000000109009824 */ /* 0x000fe400078e0a08 */
[----:B------:R-:W-:Y:S02]  /*4a50*/  @!P1 IMAD.IADD R8, R8, 0x1, -R9 ;  /* 0x0000000108089824 */ /* 0x000fe400078e0a09 */
[----:B------:R-:W-:Y:S02]  /*4a60*/  @!P1 IMAD R11, R0, R2, R11 ;  /* 0x00000002000b9224 */ /* 0x000fe400078e020b */
[----:B------:R-:W-:Y:S01]  /*4a70*/  @!P1 IMAD R10, R8, R12, R10 ;  /* 0x0000000c080a9224 */ /* 0x000fe200078e020a */
[----:B-1----:R-:W-:Y:S06]  /*4a80*/  @!P5 BRA `(.L_x_84) ;  /* 0x0000005000d0d947 */ /* 0x002fec0003800000 */
.L_x_180:
[----:B------:R-:W-:Y:S01]  /*4a90*/  @!P4 IADD3 R2, P0, PT, R30, 0x580, RZ ;  /* 0x000005801e02c810 */ /* 0x000fe20007f1e0ff */
[----:B------:R-:W-:Y:S01]  /*4aa0*/  VOTEU.ALL UP1, P4 ;  /* 0x0000000000ff7886 */ /* 0x000fe20002020000 */
[----:B------:R-:W-:Y:S01]  /*4ab0*/  UMOV UR18, 0x0 ;  /* 0x0000000000127882 */ /* 0x000fe20000000000 */
[----:B------:R-:W-:Y:S01]  /*4ac0*/  UMOV UR19, 0x10000000 ;  /* 0x1000000000137882 */ /* 0x000fe20000000000 */
[----:B------:R-:W-:Y:S01]  /*4ad0*/  @!P4 R2UR UR9, R2 ;  /* 0x000000000209c2ca */ /* 0x000fe200000e0000 */
[----:B-1----:R-:W-:Y:S01]  /*4ae0*/  @!P4 IMAD.X R0, RZ, RZ, R31, P0 ;  /* 0x000000ffff00c224 */ /* 0x002fe200000e061f */
[----:B------:R-:W-:Y:S01]  /*4af0*/  @!UP1 UIADD3 UR10, UPT, UPT, UR34, 0xc0, URZ ;  /* 0x000000c0220a9890 */ /* 0x000fe2000fffe0ff */
[----:B------:R-:W-:Y:S01]  /*4b00*/  ISETP.NE.AND P0, PT, R28, 0x2, PT ;  /* 0x000000021c00780c */ /* 0x000fe20003f05270 */
[----:B------:R-:W-:Y:S01]  /*4b10*/  UMOV UR11, UR35 ;  /* 0x00000023000b7c82 */ /* 0x000fe20008000000 */
[----:B------:R-:W-:Y:S01]  /*4b20*/  UMOV UR12, UR36 ;  /* 0x00000024000c7c82 */ /* 0x000fe20008000000 */
[----:B------:R-:W-:Y:S01]  /*4b30*/  @!P4 R2UR UR8, R0 ;  /* 0x000000000008c2ca */ /* 0x000fe200000e0000 */
[----:B------:R-:W-:Y:S01]  /*4b40*/  IMAD.IADD R14, R10, 0x1, R94 ;  /* 0x000000010a0e7824 */ /* 0x000fe200078e025e */
[----:B------:R-:W-:Y:S01]  /*4b50*/  @P3 R2UR UR36, R26 ;  /* 0x000000001a2432ca */ /* 0x000fe200000e0000 */
[----:B------:R-:W-:Y:S01]  /*4b60*/  IMAD.IADD R15, R11, 0x1, R95 ;  /* 0x000000010b0f7824 */ /* 0x000fe200078e025f */
[----:B------:R-:W-:Y:S02]  /*4b70*/  SEL R0, RZ, 0x1, P0 ;  /* 0x00000001ff007807 */ /* 0x000fe40000000000 */
[----:B------:R-:W-:Y:S01]  /*4b80*/  LOP3.LUT R29, R29, 0x1, RZ, 0x3c, !PT ;  /* 0x000000011d1d7812 */ /* 0x000fe200078e3cff */
[----:B------:R-:W-:Y:S01]  /*4b90*/  IMAD.U32 R8, RZ, RZ, UR9 ;  /* 0x00000009ff087e24 */ /* 0x000fe2000f8e00ff */
[----:B------:R-:W-:Y:S01]  /*4ba0*/  @!UP1 UIADD3 UR9, UPT, UPT, UR7, 0xb8, URZ ;  /* 0x000000b807099890 */ /* 0x000fe2000fffe0ff */
[----:B------:R-:W-:Y:S02]  /*4bb0*/  LOP3.LUT R27, R27, R0, RZ, 0x3c, !PT ;  /* 0x000000001b1b7212 */ /* 0x000fe400078e3cff */
[----:B------:R-:W-:Y:S02]  /*4bc0*/  SEL R28, R28, RZ, P0 ;  /* 0x000000ff1c1c7207 */ /* 0x000fe40000000000 */
[----:B------:R-:W-:Y:S01]  /*4bd0*/  IMAD.U32 R9, RZ, RZ, UR8 ;  /* 0x00000008ff097e24 */ /* 0x000fe2000f8e00ff */
[----:B------:R-:W-:Y:S01]  /*4be0*/  @!P4 R2UR UR14, R8 ;  /* 0x00000000080ec2ca */ /* 0x000fe200000e0000 */
[----:B------:R-:W-:Y:S01]  /*4bf0*/  @!UP1 UIADD3 UR8, UPT, UPT, UR7, 0x3200, URZ ;  /* 0x0000320007089890 */ /* 0x000fe2000fffe0ff */
[----:B------:R-:W-:Y:S02]  /*4c00*/  VOTEU.ALL UP1, P4 ;  /* 0x0000000000ff7886 */ /* 0x000fe40002020000 */
[----:B------:R-:W-:Y:S11]  /*4c10*/  @!P4 R2UR UR15, R9 ;  /* 0x00000000090fc2ca */ /* 0x000ff600000e0000 */
[----:B------:R-:W-:Y:S02]  /*4c20*/  @!UPT UIADD3 URZ, UPT, UPT, URZ, URZ, URZ ;  /* 0x000000fffffff290 */ /* 0x000fe4000fffe0ff */
[----:B------:R2:W-:Y:S01]  /*4c30*/  @!UP1 UTMALDG.3D [UR8], [UR14], desc[UR18] ;  /* 0x000012080e0095b4 */ /* 0x0005e20008011000 */
[----:B------:R2:W-:Y:S01]  /*4c40*/  @!P4 SYNCS.ARRIVE.TRANS64.RED.A0TR RZ, [UR7+0xb8], R25 ;  /* 0x0000b819ffffc9a7 */ /* 0x0005e20008300407 */
[----:B------:R-:W-:Y:S01]  /*4c50*/  UPLOP3.LUT UP1, UPT, UPT, UPT, UPT, 0x80, 0x8 ;  /* 0x000000000008789c */ /* 0x000fe20003f2f070 */
[----:B------:R-:W-:Y:S01]  /*4c60*/  SYNCS.ARRIVE.TRANS64.RED.A1T0 RZ, [UR13], RZ ;  /* 0x000000ffffff79a7 */ /* 0x000fe2000810040d */
[----:B------:R-:W-:Y:S09]  /*4c70*/  @P3 BRA `(.L_x_85) ;  /* 0xfffffff000a03947 */ /* 0x000ff2000383ffff */
[----:B------:R-:W-:-:S04]  /*4c80*/  SHF.L.U32 R2, R29, 0x1f, RZ ;  /* 0x0000001f1d027819 */ /* 0x000fc800000006ff */
[----:B------:R-:W1:Y:S02]  /*4c90*/  SYNCS.PHASECHK.TRANS64.TRYWAIT P0, [UR7+0xc0], R2 ;  /* 0x0000c002ff0075a7 */ /* 0x000e640008001107 */
[----:B-1----:R-:W-:Y:S05]  /*4ca0*/  @!P0 BRA `(.L_x_86) ;  /* 0x0000005000608947 */ /* 0x002fea0003800000 */
.L_x_182:
[----:B------:R-:W3:Y:S02]  /*4cb0*/  SYNCS.PHASECHK.TRANS64.TRYWAIT P0, [UR7+0xc8], R2 ;  /* 0x0000c802ff0075a7 */ /* 0x000ee40008001107 */
[----:B---3--:R-:W-:Y:S05]  /*4cc0*/  @!P0 BRA `(.L_x_87) ;  /* 0x0000005000708947 */ /* 0x008fea0003800000 */
.L_x_184:
[----:B------:R-:W3:Y:S02]  /*4cd0*/  SYNCS.PHASECHK.TRANS64.TRYWAIT P0, [UR7+0xd0], R2 ;  /* 0x0000d002ff0075a7 */ /* 0x000ee40008001107 */
[----:B---3--:R-:W-:Y:S05]  /*4ce0*/  @!P0 BRA `(.L_x_88) ;  /* 0x0000005000808947 */ /* 0x008fea0003800000 */
.L_x_186:
[----:B-1----:R-:W-:-:S07]  /*4cf0*/  MOV R0, UR7 ;  /* 0x0000000700007c02 */ /* 0x002fce0008000f00 */
.L_x_89:
[----:B-1----:R-:W-:-:S04]  /*4d00*/  SHF.L.U32 R2, R29, 0x1f, RZ ;  /* 0x0000001f1d027819 */ /* 0x002fc800000006ff */
[----:B------:R1:W3:Y:S03]  /*4d10*/  SYNCS.PHASECHK.TRANS64.TRYWAIT P0, [R0+URZ+0xd8], R2 ;  /* 0x0000d802000075a7 */ /* 0x0002e600080011ff */
[----:B---3--:R-:W-:Y:S05]  /*4d20*/  @!P0 NANOSLEEP.SYNCS 0x989680 ;  /* 0x009896800000895d */ /* 0x008fea0003900000 */
[----:B------:R-:W3:Y:S02]  /*4d30*/  @!P0 SYNCS.PHASECHK.TRANS64 P0, [R0+URZ+0xd8], R2 ;  /* 0x0000d802000085a7 */ /* 0x000ee400080010ff */
[----:B--23--:R-:W-:Y:S05]  /*4d40*/  @P0 EXIT ;  /* 0x000000000000094d */ /* 0x00cfea0003800000 */
[----:B------:R-:W-:Y:S05]  /*4d50*/  BRA `(.L_x_89) ;  /* 0xfffffffc00e87947 */ /* 0x000fea000383ffff */
.L_x_74:
[----:B------:R-:W-:-:S06]  /*4d60*/  UISETP.GE.AND UP1, UPT, UR8, 0x4, UPT ;  /* 0x000000040800788c */ /* 0x000fcc000bf26270 */
[----:B------:R-:W-:-:S13]  /*4d70*/  PLOP3.LUT P0, PT, PT, PT, UP1, 0x80, 0x8 ;  /* 0x000000000008781c */ /* 0x000fda0003f0f018 */
[----:B------:R-:W-:Y:S05]  /*4d80*/  @!P0 EXIT ;  /* 0x000000000000894d */ /* 0x000fea0003800000 */
[----:B------:R-:W-:Y:S01]  /*4d90*/  BAR.SYNC.DEFER_BLOCKING 0x6, 0xa0 ;  /* 0x0182800000007b1d */ /* 0x000fe20000010000 */
[C---:B------:R-:W-:Y:S01]  /*4da0*/  IMAD.SHL.U32 R3, R108.reuse, 0x40, RZ ;  /* 0x000000406c037824 */ /* 0x040fe200078e00ff */
[C---:B------:R-:W-:Y:S01]  /*4db0*/  LOP3.LUT R110, R108.reuse, 0x60, RZ, 0xc0, !PT ;  /* 0x000000606c6e7812 */ /* 0x040fe200078ec0ff */
[C---:B------:R-:W-:Y:S01]  /*4dc0*/  IMAD.SHL.U32 R100, R108.reuse, 0x20, RZ ;  /* 0x000000206c647824 */ /* 0x040fe200078e00ff */
[----:B------:R-:W-:Y:S01]  /*4dd0*/  CS2R R106, SRZ ;  /* 0x00000000006a7805 */ /* 0x000fe2000001ff00 */
[C---:B------:R-:W-:Y:S01]  /*4de0*/  IMAD.SHL.U32 R4, R108.reuse, 0x2, RZ ;  /* 0x000000026c047824 */ /* 0x040fe200078e00ff */
[----:B------:R-:W-:Y:S02]  /*4df0*/  UMOV UR49, 0x400 ;  /* 0x0000040000317882 */ /* 0x000fe40000000000 */
[----:B------:R-:W1:Y:S01]  /*4e00*/  LDC R99, c[0x0][0x370] ;  /* 0x0000dc00ff637b82 */ /* 0x000e620000000800 */
[----:B------:R-:W-:Y:S01]  /*4e10*/  ULEA UR49, UR37, UR49, 0x18 ;  /* 0x0000003125317291 */ /* 0x000fe2000f8ec0ff */
[----:B------:R-:W-:Y:S01]  /*4e20*/  LOP3.LUT R2, R3, 0x180, RZ, 0xc0, !PT ;  /* 0x0000018003027812 */ /* 0x000fe200078ec0ff */
[----:B------:R-:W-:Y:S01]  /*4e30*/  IMAD.U32 R46, R108, 0x10000, RZ ;  /* 0x000100006c2e7824 */ /* 0x000fe200078e00ff */
[----:B------:R-:W-:Y:S01]  /*4e40*/  LOP3.LUT R100, R100, 0xc00, RZ, 0xc0, !PT ;  /* 0x00000c0064647812 */ /* 0x000fe200078ec0ff */
[----:B------:R-:W-:Y:S01]  /*4e50*/  UIADD3 UR4, UPT, UPT, UR49, 0x4200, URZ ;  /* 0x0000420031047890 */ /* 0x000fe2000fffe0ff */
[----:B------:R-:W-:Y:S01]  /*4e60*/  LOP3.LUT R4, R2, 0x20, R4, 0xf8, !PT ;  /* 0x0000002002047812 */ /* 0x000fe200078ef804 */
[----:B------:R-:W-:Y:S01]  /*4e70*/  IMAD.SHL.U32 R2, R108, 0x8, RZ ;  /* 0x000000086c027824 */ /* 0x000fe200078e00ff */
[----:B------:R-:W2:Y:S01]  /*4e80*/  LDC R42, c[0x0][0xb0c] ;  /* 0x0002c300ff2a7b82 */ /* 0x000ea20000000800 */
[----:B------:R-:W-:Y:S01]  /*4e90*/  LOP3.LUT R100, R100, 0x40, R3, 0xf8, !PT ;  /* 0x0000004064647812 */ /* 0x000fe200078ef803 */
[----:B------:R-:W-:Y:S01]  /*4ea0*/  IMAD.MOV.U32 R45, RZ, RZ, RZ ;  /* 0x000000ffff2d7224 */ /* 0x000fe200078e00ff */
[----:B------:R-:W-:Y:S01]  /*4eb0*/  LOP3.LUT R46, R46, 0x600000, RZ, 0xc0, !PT ;  /* 0x006000002e2e7812 */ /* 0x000fe200078ec0ff */
[----:B------:R-:W-:Y:S01]  /*4ec0*/  IMAD.MOV.U32 R112, RZ, RZ, RZ ;  /* 0x000000ffff707224 */ /* 0x000fe200078e00ff */
[----:B------:R-:W-:-:S02]  /*4ed0*/  LOP3.LUT R108, R108, 0x2, RZ, 0xc0, !PT ;  /* 0x000000026c6c7812 */ /* 0x000fc400078ec0ff */
[----:B------:R-:W-:Y:S02]  /*4ee0*/  CS2R R104, SRZ ;  /* 0x0000000000687805 */ /* 0x000fe4000001ff00 */
[----:B------:R-:W-:Y:S01]  /*4ef0*/  LOP3.LUT R2, R4, 0x30, R2, 0x78, !PT ;  /* 0x0000003004027812 */ /* 0x000fe200078e7802 */
[----:B------:R-:W4:Y:S01]  /*4f00*/  LDC R97, c[0x0][0xb20] ;  /* 0x0002c800ff617b82 */ /* 0x000f220000000800 */
[----:B------:R-:W3:Y:S01]  /*4f10*/  LDS R0, [UR49+0x1a0] ;  /* 0x0001a031ff007984 */ /* 0x000ee20008000800 */
[----:B------:R-:W-:Y:S01]  /*4f20*/  LOP3.LUT R100, R100, 0x200, R3, 0xf8, !PT ;  /* 0x0000020064647812 */ /* 0x000fe200078ef803 */
[----:B------:R-:W-:Y:S01]  /*4f30*/  IMAD.MOV R102, RZ, RZ, -R108 ;  /* 0x000000ffff667224 */ /* 0x000fe200078e0a6c */
[----:B------:R-:W1:Y:S01]  /*4f40*/  LDCU.64 UR52, c[0x0][0x348] ;  /* 0x00006900ff3477ac */ /* 0x000e620008000a00 */
[----:B------:R-:W-:Y:S01]  /*4f50*/  IMAD.U32 R109, RZ, RZ, UR4 ;  /* 0x00000004ff6d7e24 */ /* 0x000fe2000f8e00ff */
[----:B------:R-:W-:Y:S02]  /*4f60*/  LOP3.LUT R100, R100, R2, RZ, 0xfc, !PT ;  /* 0x0000000264647212 */ /* 0x000fe400078efcff */
[----:B------:R-:W1:Y:S01]  /*4f70*/  LDC R41, c[0x0][0xb30] ;  /* 0x0002cc00ff297b82 */ /* 0x000e620000000800 */
[----:B------:R-:W1:Y:S01]  /*4f80*/  LDCU.64 UR38, c[0x0][0x888] ;  /* 0x00011100ff2677ac */ /* 0x000e620008000a00 */
[----:B------:R-:W1:Y:S06]  /*4f90*/  LDCU.64 UR44, c[0x0][0x890] ;  /* 0x00011200ff2c77ac */ /* 0x000e6c0008000a00 */
[----:B------:R-:W1:Y:S01]  /*4fa0*/  LDC.64 R92, c[0x0][0xb10] ;  /* 0x0002c400ff5c7b82 */ /* 0x000e620000000a00 */
[----:B------:R-:W-:-:S07]  /*4fb0*/  UIADD3 UR48, UPT, UPT, UR49, 0x200, URZ ;  /* 0x0000020031307890 */ /* 0x000fce000fffe0ff */
[----:B------:R-:W1:Y:S08]  /*4fc0*/  LDC.64 R38, c[0x0][0xb18] ;  /* 0x0002c600ff267b82 */ /* 0x000e700000000a00 */
[----:B------:R-:W1:Y:S08]  /*4fd0*/  LDC.64 R36, c[0x0][0xb28] ;  /* 0x0002ca00ff247b82 */ /* 0x000e700000000a00 */
[----:B------:R-:W1:Y:S01]  /*4fe0*/  LDC.64 R90, c[0x0][0x8b0] ;  /* 0x00022c00ff5a7b82 */ /* 0x000e620000000a00 */
[----:B---3--:R-:W-:-:S07]  /*4ff0*/  IMAD.IADD R46, R0, 0x1, R46 ;  /* 0x00000001002e7824 */ /* 0x008fce00078e022e */
[----:B------:R-:W3:Y:S08]  /*5000*/  LDC.64 R88, c[0x0][0x8a8] ;  /* 0x00022a00ff587b82 */ /* 0x000ef00000000a00 */
[----:B--2-4-:R-:W1:Y:S02]  /*5010*/  LDC R98, c[0x0][0x374] ;  /* 0x0000dd00ff627b82 */ /* 0x014e640000000800 */
.L_x_131:
[----:B------:R-:W-:Y:S02]  /*5020*/  LEA R0, R112, UR49, 0x3 ;  /* 0x0000003170007c11 */ /* 0x000fe4000f8e18ff */
[----:B------:R-:W-:Y:S02]  /*5030*/  SHF.L.U32 R2, R106, 0x1f, RZ ;  /* 0x0000001f6a027819 */ /* 0x000fe400000006ff */
[----:B------:R-:W-:Y:S02]  /*5040*/  LEA R16, R112, UR49, 0x4 ;  /* 0x0000003170107c11 */ /* 0x000fe4000f8e20ff */
[----:B------:R-:W2:Y:S02]  /*5050*/  SYNCS.PHASECHK.TRANS64.TRYWAIT P0, [R0+URZ+0xf0], R2 ;  /* 0x0000f002000075a7 */ /* 0x000ea400080011ff */
[----:B-12---:R-:W-:Y:S05]  /*5060*/  @!P0 BRA `(.L_x_90) ;  /* 0x0000004c00b88947 */ /* 0x006fea0003800000 */
.L_x_187:
[----:B------:R-:W4:Y:S01]  /*5070*/  LDC.64 R10, c[0x0][0xb10] ;  /* 0x0002c400ff0a7b82 */ /* 0x000f220000000a00 */
[----:B------:R-:W3:Y:S01]  /*5080*/  LDS.128 R16, [R16+0x180] ;  /* 0x0001800010107984 */ /* 0x000ee20000000c00 */
[----:B-1----:R-:W-:Y:S01]  /*5090*/  ISETP.NE.AND P1, PT, R41, 0x1, PT ;  /* 0x000000012900780c */ /* 0x002fe20003f25270 */
[----:B--2---:R-:W-:Y:S01]  /*50a0*/  VIADD R0, R0, 0x100 ;  /* 0x0000010000007836 */ /* 0x004fe20000000000 */
[----:B------:R-:W-:Y:S04]  /*50b0*/  ISETP.GE.AND P0, PT, R40, 0x1, PT ;  /* 0x000000012800780c */ /* 0x000fe80003f06270 */
[----:B------:R-:W1:Y:S01]  /*50c0*/  LDC.64 R8, c[0x0][0xb18] ;  /* 0x0002c600ff087b82 */ /* 0x000e620000000a00 */
[----:B------:R-:W-:Y:S01]  /*50d0*/  PRMT R0, RZ, 0x654, R0 ;  /* 0x00000654ff007816 */ /* 0x000fe20000000000 */
[----:B------:R-:W-:Y:S01]  /*50e0*/  @!PT LDS RZ, [RZ] ;  /* 0x00000000fffff984 */ /* 0x000fe20000000800 */
[----:B------:R-:W-:Y:S01]  /*50f0*/  @!PT LDS RZ, [RZ] ;  /* 0x00000000fffff984 */ /* 0x000fe20000000800 */
[----:B------:R-:W-:Y:S01]  /*5100*/  @!PT LDS RZ, [RZ] ;  /* 0x00000000fffff984 */ /* 0x000fe20000000800 */
[----:B------:R-:W-:Y:S01]  /*5110*/  @!PT LDS RZ, [RZ] ;  /* 0x00000000fffff984 */ /* 0x000fe20000000800 */
[----:B------:R2:W-:Y:S06]  /*5120*/  MEMBAR.ALL.CTA ;  /* 0x0000000000007992 */ /* 0x0005ec0000008000 */
[----:B--2---:R-:W2:Y:S01]  /*5130*/  FENCE.VIEW.ASYNC.S ;  /* 0x00000000000073c6 */ /* 0x004ea20000000000 */
[----:B------:R-:W1:Y:S08]  /*5140*/  @!P1 LDC R12, c[0x0][0xb20] ;  /* 0x0002c800ff0c9b82 */ /* 0x000e700000000800 */
[----:B------:R-:W1:Y:S01]  /*5150*/  @!P1 LDC R7, c[0x0][0xb0c] ;  /* 0x0002c300ff079b82 */ /* 0x000e620000000800 */
[----:B--2---:R2:W-:Y:S01]  /*5160*/  SYNCS.ARRIVE.TRANS64.RED.A1T0 RZ, [R0+URZ], RZ ;  /* 0x000000ff00ff79a7 */ /* 0x0045e200081004ff */
[----:B---3--:R-:W-:Y:S04]  /*5170*/  LOP3.LUT P4, RZ, R18, 0x1, RZ, 0xc0, !PT ;  /* 0x0000000112ff7812 */ /* 0x008fe8000788c0ff */
[----:B------:R-:W-:Y:S09]  /*5180*/  P2R R111, PR, RZ, 0x10 ;  /* 0x00000010ff6f7803 */ /* 0x000ff20000000000 */
[----:B------:R-:W-:Y:S02]  /*5190*/  @P4 MOV R44, R16 ;  /* 0x00000010002c4202 */ /* 0x000fe40000000f00 */
[----:B------:R-:W-:Y:S01]  /*51a0*/  @P4 LOP3.LUT R43, R17, 0xffff, RZ, 0xc0, !PT ;  /* 0x0000ffff112b4812 */ /* 0x000fe200078ec0ff */
[----:B--2-4-:R-:W-:Y:S06]  /*51b0*/  @!P0 BRA `(.L_x_91) ;  /* 0x0000000000a48947 */ /* 0x014fec0003800000 */
[----:B------:R-:W-:Y:S01]  /*51c0*/  IMAD.HI.U32 R0, R98, R39, RZ ;  /* 0x0000002762007227 */ /* 0x000fe200078e00ff */
[----:B------:R-:W-:Y:S02]  /*51d0*/  ISETP.NE.AND P0, PT, R38, 0x1, PT ;  /* 0x000000012600780c */ /* 0x000fe40003f05270 */
[----:B------:R-:W-:Y:S01]  /*51e0*/  ISETP.NE.AND P2, PT, R40, 0x1, PT ;  /* 0x000000012800780c */ /* 0x000fe20003f45270 */
[----:B------:R-:W-:Y:S01]  /*51f0*/  IMAD.HI.U32 R4, R99, R92, RZ ;  /* 0x0000005c63047227 */ /* 0x000fe200078e00ff */
[----:B------:R-:W-:Y:S02]  /*5200*/  SHF.R.U32.HI R0, RZ, R97, R0 ;  /* 0x00000061ff007219 */ /* 0x000fe40000011600 */
[----:B------:R-:W-:Y:S01]  /*5210*/  ISETP.NE.AND P3, PT, R42, 0x1, PT ;  /* 0x000000012a00780c */ /* 0x000fe20003f65270 */
[----:B------:R-:W-:Y:S01]  /*5220*/  IMAD.HI.U32 R6, R43, R39, RZ ;  /* 0x000000272b067227 */ /* 0x000fe200078e00ff */
[-C--:B------:R-:W-:Y:S02]  /*5230*/  SHF.R.U32.HI R4, RZ, R93.reuse, R4 ;  /* 0x0000005dff047219 */ /* 0x080fe40000011604 */
[----:B------:R-:W-:Y:S01]  /*5240*/  SEL R0, R98, R0, !P0 ;  /* 0x0000000062007207 */ /* 0x000fe20004000000 */
[----:B------:R-:W-:Y:S01]  /*5250*/  IMAD.HI.U32 R5, R44, R92, RZ ;  /* 0x0000005c2c057227 */ /* 0x000fe200078e00ff */
[----:B------:R-:W-:Y:S03]  /*5260*/  SEL R4, R99, R4, !P3 ;  /* 0x0000000463047207 */ /* 0x000fe60005800000 */
[-C--:B------:R-:W-:Y:S01]  /*5270*/  IMAD.HI.U32 R3, R0, R36.reuse, RZ ;  /* 0x0000002400037227 */ /* 0x080fe200078e00ff */
[----:B------:R-:W-:Y:S03]  /*5280*/  SHF.R.U32.HI R5, RZ, R93, R5 ;  /* 0x0000005dff057219 */ /* 0x000fe60000011605 */
[----:B------:R-:W-:Y:S01]  /*5290*/  IMAD.HI.U32 R2, R4, R36, RZ ;  /* 0x0000002404027227 */ /* 0x000fe200078e00ff */
[----:B------:R-:W-:Y:S02]  /*52a0*/  @P2 SHF.R.U32.HI R0, RZ, R37, R3 ;  /* 0x00000025ff002219 */ /* 0x000fe40000011603 */
[----:B------:R-:W-:Y:S02]  /*52b0*/  SHF.R.U32.HI R3, RZ, R97, R6 ;  /* 0x00000061ff037219 */ /* 0x000fe40000011606 */
[----:B------:R-:W-:Y:S01]  /*52c0*/  @P2 SHF.R.U32.HI R4, RZ, R37, R2 ;  /* 0x00000025ff042219 */ /* 0x000fe20000011602 */
[----:B------:R-:W-:Y:S01]  /*52d0*/  IMAD R0, R40, R0, RZ ;  /* 0x0000000028007224 */ /* 0x000fe200078e02ff */
[----:B------:R-:W-:Y:S02]  /*52e0*/  SEL R3, R43, R3, !P0 ;  /* 0x000000032b037207 */ /* 0x000fe40004000000 */
[----:B------:R-:W-:Y:S01]  /*52f0*/  SEL R2, R44, R5, !P3 ;  /* 0x000000052c027207 */ /* 0x000fe20005800000 */
[----:B------:R-:W-:Y:S01]  /*5300*/  IMAD R5, R40, R4, RZ ;  /* 0x0000000428057224 */ /* 0x000fe200078e02ff */
[C---:B------:R-:W-:Y:S01]  /*5310*/  ISETP.GE.AND P0, PT, R3.reuse, R0, PT ;  /* 0x000000000300720c */ /* 0x040fe20003f06270 */
[C---:B------:R-:W-:Y:S03]  /*5320*/  IMAD.HI.U32 R0, R3.reuse, R36, RZ ;  /* 0x0000002403007227 */ /* 0x040fe600078e00ff */
[C---:B------:R-:W-:Y:S02]  /*5330*/  ISETP.GE.OR P0, PT, R2.reuse, R5, P0 ;  /* 0x000000050200720c */ /* 0x040fe40000706670 */
[----:B------:R-:W-:Y:S04]  /*5340*/  SHF.R.U32.HI R0, RZ, R37, R0 ;  /* 0x00000025ff007219 */ /* 0x000fe80000011600 */
[C---:B------:R-:W-:Y:S05]  /*5350*/  SEL R6, R3.reuse, R0, !P2 ;  /* 0x0000000003067207 */ /* 0x040fea0005000000 */
        /* <DEDUP_REMOVED lines=14> */
[----:B------:R-:W-:Y:S07]  /*5440*/  IMAD R43, R3, R38, R43 ;  /* 0x00000026032b7224 */ /* 0x000fee00078e022b */
.L_x_91:
[----:B-1----:R-:W-:Y:S01]  /*5450*/  @!P1 ISETP.NE.AND P0, PT, R8, 0x1, PT ;  /* 0x000000010800980c */ /* 0x002fe20003f05270 */
[----:B------:R-:W-:Y:S01]  /*5460*/  @!P1 IMAD.HI.U32 R0, R44, R10, RZ ;  /* 0x0000000a2c009227 */ /* 0x000fe200078e00ff */
[----:B------:R-:W-:Y:S01]  /*5470*/  @!P1 ISETP.NE.AND P2, PT, R7, 0x1, PT ;  /* 0x000000010700980c */ /* 0x000fe20003f45270 */
[----:B------:R-:W-:Y:S01]  /*5480*/  ULOP3.LUT UP0, URZ, UR48, 0x1b0, URZ, 0xc0, !UPT ;  /* 0x000001b030ff7892 */ /* 0x000fe2000f80c0ff */
[----:B------:R-:W-:Y:S01]  /*5490*/  R2UR UR42, R15 ;  /* 0x000000000f2a72ca */ /* 0x000fe200000e0000 */
[C---:B------:R-:W-:Y:S01]  /*54a0*/  @!P1 IMAD.HI.U32 R2, R43.reuse, R9, RZ ;  /* 0x000000092b029227 */ /* 0x040fe200078e00ff */
[----:B------:R-:W-:Y:S02]  /*54b0*/  @!P1 SHF.R.U32.HI R0, RZ, R11, R0 ;  /* 0x0000000bff009219 */ /* 0x000fe40000011600 */
[----:B------:R-:W-:Y:S01]  /*54c0*/  R2UR UR41, R14 ;  /* 0x000000000e2972ca */ /* 0x000fe200000e0000 */
[----:B------:R-:W-:Y:S01]  /*54d0*/  VIADD R112, R112, 0x1 ;  /* 0x0000000170707836 */ /* 0x000fe20000000000 */
[----:B------:R-:W-:Y:S02]  /*54e0*/  @!P1 SHF.R.U32.HI R2, RZ, R12, R2 ;  /* 0x0000000cff029219 */ /* 0x000fe40000011602 */
[----:B------:R-:W-:Y:S02]  /*54f0*/  @!P1 SEL R3, R44, R0, !P2 ;  /* 0x000000002c039207 */ /* 0x000fe40005000000 */
[----:B------:R-:W-:Y:S02]  /*5500*/  @!P1 SEL R2, R43, R2, !P0 ;  /* 0x000000022b029207 */ /* 0x000fe40004000000 */
[----:B------:R-:W-:Y:S01]  /*5510*/  @P4 SHF.R.U32.HI R103, RZ, 0x10, R17 ;  /* 0x00000010ff674819 */ /* 0x000fe20000011611 */
[----:B------:R-:W-:Y:S02]  /*5520*/  USHF.L.U32 UR42, UR42, 0x6, URZ ;  /* 0x000000062a2a7899 */ /* 0x000fe400080006ff */
[----:B------:R-:W-:Y:S02]  /*5530*/  @!P1 IMAD.IADD R0, R2, 0x1, -R3 ;  /* 0x0000000102009824 */ /* 0x000fe400078e0a03 */
[----:B------:R-:W-:Y:S01]  /*5540*/  @!P1 IMAD.IADD R2, R3, 0x1, -R2 ;  /* 0x0000000103029824 */ /* 0x000fe200078e0a02 */
[----:B------:R-:W-:Y:S01]  /*5550*/  USHF.L.U32 UR41, UR41, 0x8, URZ ;  /* 0x0000000829297899 */ /* 0x000fe200080006ff */
[----:B------:R-:W-:Y:S02]  /*5560*/  @!P1 IMAD R44, R0, R7, R44 ;  /* 0x00000007002c9224 */ /* 0x000fe400078e022c */
[----:B------:R-:W-:Y:S01]  /*5570*/  @!P1 IMAD R43, R2, R8, R43 ;  /* 0x00000008022b9224 */ /* 0x000fe200078e022b */
[----:B------:R-:W-:Y:S08]  /*5580*/  BRA.U !UP0, `(.L_x_92) ;  /* 0x0000000108407547 */ /* 0x000ff0000b800000 */
[----:B------:R-:W1:Y:S01]  /*5590*/  LDCU.64 UR8, c[0x4][0x88] ;  /* 0x01001100ff0877ac */ /* 0x000e620008000a00 */
[----:B------:R-:W-:Y:S01]  /*55a0*/  MOV R3, 0x0 ;  /* 0x0000000000037802 */ /* 0x000fe20000000f00 */
[----:B------:R-:W-:Y:S02]  /*55b0*/  HFMA2 R12, -RZ, RZ, 0, 5.9604644775390625e-08 ;  /* 0x00000001ff0c7431 */ /* 0x000fe400000001ff */
[----:B------:R-:W-:Y:S02]  /*55c0*/  IMAD.MOV.U32 R8, RZ, RZ, 0x70 ;  /* 0x00000070ff087424 */ /* 0x000fe400078e00ff */
[----:B------:R-:W-:Y:S01]  /*55d0*/  IMAD.MOV.U32 R13, RZ, RZ, RZ ;  /* 0x000000ffff0d7224 */ /* 0x000fe200078e00ff */
[----:B------:R-:W2:Y:S01]  /*55e0*/  LDCU.64 UR6, c[0x4][0x90] ;  /* 0x01001200ff0677ac */ /* 0x000ea20008000a00 */
[----:B------:R-:W3:Y:S01]  /*55f0*/  LDC.64 R2, c[0x4][R3] ;  /* 0x0100000003027b82 */ /* 0x000ee20000000a00 */
[----:B------:R-:W4:Y:S01]  /*5600*/  LDCU.64 UR4, c[0x4][0x8] ;  /* 0x01000100ff0477ac */ /* 0x000f220008000a00 */
[----:B-1----:R-:W-:Y:S01]  /*5610*/  MOV R5, UR9 ;  /* 0x0000000900057c02 */ /* 0x002fe20008000f00 */
[----:B------:R-:W-:Y:S01]  /*5620*/  IMAD.U32 R4, RZ, RZ, UR8 ;  /* 0x00000008ff047e24 */ /* 0x000fe2000f8e00ff */
[----:B--2---:R-:W-:Y:S01]  /*5630*/  MOV R7, UR7 ;  /* 0x0000000700077c02 */ /* 0x004fe20008000f00 */
[----:B------:R-:W-:Y:S01]  /*5640*/  IMAD.U32 R6, RZ, RZ, UR6 ;  /* 0x00000006ff067e24 */ /* 0x000fe2000f8e00ff */
[----:B----4-:R-:W-:Y:S01]  /*5650*/  MOV R11, UR5 ;  /* 0x00000005000b7c02 */ /* 0x010fe20008000f00 */
[----:B------:R-:W-:Y:S02]  /*5660*/  IMAD.U32 R10, RZ, RZ, UR4 ;  /* 0x00000004ff0a7e24 */ /* 0x000fe4000f8e00ff */
[----:B------:R-:W-:Y:S07]  /*5670*/  LEPC R20, `(.L_x_92) ;  /* 0x000000001014794e */ /* 0x000fee0000000000 */
[----:B---3-5:R-:W-:Y:S05]  /*5680*/  CALL.ABS.NOINC R2 ;  /* 0x0000000002007343 */ /* 0x028fea0003c00000 */
.L_x_92:
[----:B------:R-:W-:Y:S01]  /*5690*/  LOP3.LUT P0, RZ, R109, 0x1b0, RZ, 0xc0, !PT ;  /* 0x000001b06dff7812 */ /* 0x000fe2000780c0ff */
[----:B------:R-:W-:Y:S11]  /*56a0*/  BSSY.RECONVERGENT B6, `(.L_x_93) ;  /* 0x0000013000067945 */ /* 0x000ff60003800200 */
[----:B------:R-:W-:Y:S01]  /*56b0*/  @!UPT UIADD3 URZ, UPT, UPT, URZ, URZ, URZ ;  /* 0x000000fffffff290 */ /* 0x000fe2000fffe0ff */
[----:B------:R-:W-:Y:S05]  /*56c0*/  @!P0 BRA `(.L_x_94) ;  /* 0x0000000000408947 */ /* 0x000fea0003800000 */
        /* <DEDUP_REMOVED lines=16> */
.L_x_94:
[----:B------:R-:W-:Y:S05]  /*57d0*/  BSYNC.RECONVERGENT B6 ;  /* 0x0000000000067941 */ /* 0x000fea0003800200 */
.L_x_93:
[----:B------:R-:W-:Y:S01]  /*57e0*/  ISETP.NE.U32.AND P4, PT, R90, RZ, PT ;  /* 0x000000ff5a00720c */ /* 0x000fe20003f85070 */
[----:B------:R-:W-:Y:S01]  /*57f0*/  UISETP.NE.AND UP2, UPT, UR50, URZ, UPT ;  /* 0x000000ff3200728c */ /* 0x000fe2000bf45270 */
[----:B------:R-:W-:Y:S01]  /*5800*/  ISETP.NE.U32.AND P2, PT, RZ, UR38, PT ;  /* 0x00000026ff007c0c */ /* 0x000fe2000bf45070 */
[----:B------:R-:W-:Y:S01]  /*5810*/  UISETP.NE.U32.AND UP1, UPT, UR44, URZ, UPT ;  /* 0x000000ff2c00728c */ /* 0x000fe2000bf25070 */
[----:B------:R-:W-:Y:S01]  /*5820*/  ISETP.NE.AND.EX P4, PT, R91, RZ, PT, P4 ;  /* 0x000000ff5b00720c */ /* 0x000fe20003f85340 */
[----:B------:R-:W-:Y:S01]  /*5830*/  UPLOP3.LUT UP0, UPT, UPT, UPT, UPT, 0x40, 0x4 ;  /* 0x000000000004789c */ /* 0x000fe20003f0e870 */
[----:B------:R-:W-:Y:S01]  /*5840*/  ISETP.NE.AND.EX P2, PT, RZ, UR39, PT, P2 ;  /* 0x00000027ff007c0c */ /* 0x000fe2000bf45320 */
[----:B------:R-:W-:Y:S01]  /*5850*/  UISETP.NE.AND.EX UP1, UPT, UR45, URZ, UPT, UP1 ;  /* 0x000000ff2d00728c */ /* 0x000fe2000bf25310 */
[----:B------:R-:W-:Y:S04]  /*5860*/  PLOP3.LUT P1, PT, PT, PT, UP2, 0x80, 0x8 ;  /* 0x000000000008781c */ /* 0x000fe80003f2f028 */
[----:B------:R-:W-:Y:S06]  /*5870*/  @UP2 UPLOP3.LUT UP0, UPT, UPT, UPT, UP1, 0x80, 0x8 ;  /* 0x000000000008289c */ /* 0x000fec0003f0f010 */
[----:B------:R-:W-:Y:S01]  /*5880*/  PLOP3.LUT P0, PT, PT, PT, UP0, 0x80, 0x8 ;  /* 0x000000000008781c */ /* 0x000fe20003f0f008 */
[----:B------:R-:W-:Y:S01]  /*5890*/  @!UPT UIADD3 URZ, UPT, UPT, URZ, URZ, URZ ;  /* 0x000000fffffff290 */ /* 0x000fe2000fffe0ff */
[----:B------:R-:W-:Y:S11]  /*58a0*/  BRA.U !UP1, `(.L_x_95) ;  /* 0x0000000109387547 */ /* 0x000ff6000b800000 */
[----:B------:R-:W-:Y:S01]  /*58b0*/  UISETP.NE.U32.AND UP0, UPT, UR38, URZ, UPT ;  /* 0x000000ff2600728c */ /* 0x000fe2000bf05070 */
[----:B------:R-:W-:Y:S02]  /*58c0*/  HFMA2 R0, -RZ, RZ, 0, 5.9604644775390625e-08 ;  /* 0x00000001ff007431 */ /* 0x000fe400000001ff */
[----:B------:R-:W-:Y:S01]  /*58d0*/  IMAD.MOV.U32 R96, RZ, RZ, 0x1 ;  /* 0x00000001ff607424 */ /* 0x000fe200078e00ff */
[----:B------:R-:W-:Y:S06]  /*58e0*/  UISETP.NE.AND.EX UP0, UPT, UR39, URZ, UPT, UP0 ;  /* 0x000000ff2700728c */ /* 0x000fec000bf05300 */
[----:B------:R-:W-:Y:S05]  /*58f0*/  PLOP3.LUT P3, PT, PT, PT, UP0, 0x80, 0x8 ;  /* 0x000000000008781c */ /* 0x000fea0003f6f008 */
[----:B------:R-:W1:Y:S01]  /*5900*/  @UP0 LDCU.64 UR6, c[0x0][0x888] ;  /* 0x00011100ff0607ac */ /* 0x000e620008000a00 */
[----:B------:R-:W-:Y:S07]  /*5910*/  @UP0 UIMAD UR4, UR36, UR44, URZ ;  /* 0x0000002c240402a4 */ /* 0x000fee000f8e02ff */
[----:B------:R-:W-:Y:S01]  /*5920*/  @!P3 PRMT R96, R0, 0x7610, R96 ;  /* 0x000076100060b816 */ /* 0x000fe20000000060 */
[----:B-1----:R-:W-:Y:S03]  /*5930*/  @UP0 UIMAD.WIDE UR6, UR4, 0x4, UR6 ;  /* 0x00000004040608a5 */ /* 0x002fe6000f8e0206 */
[----:B------:R-:W1:Y:S03]  /*5940*/  @!UP0 LDCU UR4, c[0x0][0x880] ;  /* 0x00011000ff0487ac */ /* 0x000e660008000800 */
[----:B------:R-:W-:Y:S01]  /*5950*/  IMAD.U32 R2, RZ, RZ, UR6 ;  /* 0x00000006ff027e24 */ /* 0x000fe2000f8e00ff */
[----:B------:R-:W-:Y:S05]  /*5960*/  MOV R3, UR7 ;  /* 0x0000000700037c02 */ /* 0x000fea0008000f00 */
[----:B-----5:R2:W5:Y:S02]  /*5970*/  @P3 LDG.E R49, desc[UR46][R2.64] ;  /* 0x0000002e02313981 */ /* 0x020564000c1e1900 */
[----:B-12---:R-:W-:Y:S02]  /*5980*/  @!P3 IMAD.U32 R49, RZ, RZ, UR4 ;  /* 0x00000004ff31be24 */ /* 0x006fe4000f8e00ff */
.L_x_95:
[----:B------:R-:W-:Y:S05]  /*5990*/  @!P4 BRA `(.L_x_96) ;  /* 0x000000000020c947 */ /* 0x000fea0003800000 */
[----:B------:R-:W-:Y:S04]  /*59a0*/  ISETP.NE.U32.AND P3, PT, R88, RZ, PT ;  /* 0x000000ff5800720c */ /* 0x000fe80003f65070 */
[----:B------:R-:W-:Y:S11]  /*59b0*/  ISETP.NE.AND.EX P3, PT, R89, RZ, PT, P3 ;  /* 0x000000ff5900720c */ /* 0x000ff60003f65330 */
[----:B------:R-:W-:Y:S02]  /*59c0*/  @!UPT UIADD3 URZ, UPT, UPT, URZ, URZ, URZ ;  /* 0x000000fffffff290 */ /* 0x000fe4000fffe0ff */
[----:B------:R-:W1:Y:S01]  /*59d0*/  @P3 LDC.64 R2, c[0x0][0x8a8] ;  /* 0x00022a00ff023b82 */ /* 0x000e620000000a00 */
[----:B------:R-:W-:Y:S04]  /*59e0*/  @P3 IMAD R0, R90, UR36, RZ ;  /* 0x000000245a003c24 */ /* 0x000fe8000f8e02ff */
[----:B-1----:R-:W-:Y:S05]  /*59f0*/  @P3 IMAD.WIDE R2, R0, 0x4, R2 ;  /* 0x0000000400023825 */ /* 0x002fea00078e0202 */
[----:B-----5:R1:W5:Y:S02]  /*5a00*/  @P3 LDG.E R47, desc[UR46][R2.64] ;  /* 0x0000002e022f3981 */ /* 0x020364000c1e1900 */
[----:B-1----:R-:W2:Y:S02]  /*5a10*/  @!P3 LDC R47, c[0x0][0x8a0] ;  /* 0x00022800ff2fbb82 */ /* 0x002ea40000000800 */
.L_x_96:
[----:B-----5:R-:W-:Y:S01]  /*5a20*/  FSETP.NEU.AND P4, PT, R49, RZ, PT ;  /* 0x000000ff3100720b */ /* 0x020fe20003f8d000 */
[----:B------:R-:W-:Y:S01]  /*5a30*/  BSSY B1, `(.L_x_97) ;  /* 0x0000042000017945 */ /* 0x000fe20003800000 */
[----:B------:R-:W-:Y:S01]  /*5a40*/  SEL R5, RZ, 0xffffffff, P2 ;  /* 0xffffffffff057807 */ /* 0x000fe20001000000 */
[----:B------:R-:W-:Y:S01]  /*5a50*/  IMAD.MOV.U32 R115, RZ, RZ, 0x1 ;  /* 0x00000001ff737424 */ /* 0x000fe200078e00ff */
[----:B------:R-:W-:Y:S02]  /*5a60*/  LOP3.LUT P3, RZ, R96, 0xff, RZ, 0xc0, !PT ;  /* 0x000000ff60ff7812 */ /* 0x000fe4000786c0ff */
[----:B------:R-:W-:Y:S02]  /*5a70*/  CS2R R86, SRZ ;  /* 0x0000000000567805 */ /* 0x000fe4000001ff00 */
[----:B------:R-:W-:Y:S02]  /*5a80*/  @P1 SEL R0, RZ, 0xffffffff, P4 ;  /* 0xffffffffff001807 */ /* 0x000fe40002000000 */
[----:B------:R-:W-:Y:S02]  /*5a90*/  CS2R R84, SRZ ;  /* 0x0000000000547805 */ /* 0x000fe4000001ff00 */
[----:B------:R-:W-:Y:S02]  /*5aa0*/  LEA R2, R105, UR49, 0x3 ;  /* 0x0000003169027c11 */ /* 0x000fe4000f8e18ff */
[----:B------:R-:W-:Y:S02]  /*5ab0*/  CS2R R82, SRZ ;  /* 0x0000000000527805 */ /* 0x000fe4000001ff00 */
[----:B------:R-:W-:Y:S02]  /*5ac0*/  @P0 SEL R0, R5, R0, !P3 ;  /* 0x0000000005000207 */ /* 0x000fe40005800000 */
[----:B------:R-:W-:Y:S02]  /*5ad0*/  CS2R R80, SRZ ;  /* 0x0000000000507805 */ /* 0x000fe4000001ff00 */
[----:B------:R-:W-:Y:S02]  /*5ae0*/  LEA R113, R45, UR49, 0x3 ;  /* 0x000000312d717c11 */ /* 0x000fe4000f8e18ff */
[----:B------:R-:W-:Y:S02]  /*5af0*/  @P1 LOP3.LUT R0, R0, 0x1, RZ, 0xc0, !PT ;  /* 0x0000000100001812 */ /* 0x000fe400078ec0ff */
[----:B------:R-:W-:Y:S02]  /*5b00*/  SHF.L.U32 R3, R107, 0x1f, RZ ;  /* 0x0000001f6b037819 */ /* 0x000fe400000006ff */
[----:B------:R-:W-:Y:S02]  /*5b10*/  ISETP.NE.U32.OR P6, PT, R0, 0x1, !P1 ;  /* 0x000000010000780c */ /* 0x000fe40004fc5470 */
[----:B------:R-:W-:Y:S02]  /*5b20*/  PLOP3.LUT P2, PT, PT, PT, UP1, 0x80, 0x8 ;  /* 0x000000000008781c */ /* 0x000fe40003f4f018 */
[----:B------:R-:W-:Y:S02]  /*5b30*/  LEA.HI R48, R45, R45, RZ, 0x1 ;  /* 0x0000002d2d307211 */ /* 0x000fe400078f08ff */
[----:B------:R-:W-:Y:S02]  /*5b40*/  SEL R4, RZ, 0xffffffff, P4 ;  /* 0xffffffffff047807 */ /* 0x000fe40002000000 */
[----:B------:R-:W-:Y:S05]  /*5b50*/  P2R R118, PR, RZ, 0x40 ;  /* 0x00000040ff767803 */ /* 0x000fea0000000000 */
[----:B------:R-:W-:Y:S02]  /*5b60*/  @P6 SHF.L.U32 R0, R104, 0x1f, RZ ;  /* 0x0000001f68006819 */ /* 0x000fe400000006ff */
[----:B------:R-:W-:Y:S02]  /*5b70*/  @P2 SEL R4, R5, R4, !P3 ;  /* 0x0000000405042207 */ /* 0x000fe40005800000 */
[----:B------:R1:W3:Y:S02]  /*5b80*/  @P6 SYNCS.PHASECHK.TRANS64.TRYWAIT P1, [R2+URZ+0xa0], R0 ;  /* 0x0000a000020065a7 */ /* 0x0002e400080211ff */
[----:B------:R-:W-:Y:S04]  /*5b90*/  LOP3.LUT R4, R4, 0x1, RZ, 0xc0, !PT ;  /* 0x0000000104047812 */ /* 0x000fe800078ec0ff */
[----:B------:R-:W-:Y:S04]  /*5ba0*/  ISETP.NE.U32.AND P5, PT, R4, 0x1, PT ;  /* 0x000000010400780c */ /* 0x000fe80003fa5070 */
[----:B------:R-:W-:Y:S01]  /*5bb0*/  P2R R116, PR, RZ, 0x20 ;  /* 0x00000020ff747803 */ /* 0x000fe20000000000 */
[----:B------:R4:W2:Y:S01]  /*5bc0*/  SYNCS.PHASECHK.TRANS64.TRYWAIT P0, [R113+URZ+0x110], R3 ;  /* 0x00011003710075a7 */ /* 0x0008a200080011ff */
[C---:B-1----:R-:W-:Y:S01]  /*5bd0*/  IMAD.SHL.U32 R0, R48.reuse, 0x80, RZ ;  /* 0x0000008030007824 */ /* 0x042fe200078e00ff */
[----:B------:R-:W-:Y:S04]  /*5be0*/  LOP3.LUT R48, R48, 0xffe, RZ, 0xc0, !PT ;  /* 0x00000ffe30307812 */ /* 0x000fe800078ec0ff */
[----:B------:R-:W-:Y:S01]  /*5bf0*/  LOP3.LUT R0, R0, 0xffffff00, RZ, 0xc0, !PT ;  /* 0xffffff0000007812 */ /* 0x000fe200078ec0ff */
[----:B------:R-:W-:Y:S04]  /*5c00*/  IMAD.IADD R48, R45, 0x1, -R48 ;  /* 0x000000012d307824 */ /* 0x000fe800078e0a30 */
[----:B------:R-:W-:Y:S04]  /*5c10*/  IMAD.IADD R0, R46, 0x1, R0 ;  /* 0x000000012e007824 */ /* 0x000fe800078e0200 */
[----:B------:R-:W-:Y:S01]  /*5c20*/  IMAD R48, R48, 0x100000, R0 ;  /* 0x0010000030307824 */ /* 0x000fe200078e0200 */
[----:B---3--:R-:W-:Y:S01]  /*5c30*/  @P6 SEL R115, RZ, 0x1, !P1 ;  /* 0x00000001ff736807 */ /* 0x008fe20004800000 */
[----:B----4-:R-:W-:Y:S06]  /*5c40*/  @!P6 BRA `(.L_x_98) ;  /* 0x000000000080e947 */ /* 0x010fec0003800000 */
[----:B------:R-:W-:Y:S01]  /*5c50*/  @P5 IMAD R5, R105, 0x1000, R100 ;  /* 0x0000100069055824 */ /* 0x000fe200078e0264 */
[----:B------:R-:W-:Y:S01]  /*5c60*/  ISETP.NE.AND P1, PT, R115, RZ, PT ;  /* 0x000000ff7300720c */ /* 0x000fe20003f25270 */
[----:B------:R-:W-:Y:S01]  /*5c70*/  BSSY B0, `(.L_x_99) ;  /* 0x000000b000007945 */ /* 0x000fe20003800000 */
[----:B------:R-:W-:Y:S01]  /*5c80*/  CS2R R82, SRZ ;  /* 0x0000000000527805 */ /* 0x000fe2000001ff00 */
[----:B------:R-:W-:Y:S01]  /*5c90*/  @P5 VIADD R4, R5, UR49 ;  /* 0x0000003105045c36 */ /* 0x000fe20008000000 */
[----:B------:R-:W-:Y:S02]  /*5ca0*/  CS2R R80, SRZ ;  /* 0x0000000000507805 */ /* 0x000fe4000001ff00 */
[----:B------:R-:W-:Y:S02]  /*5cb0*/  CS2R R86, SRZ ;  /* 0x0000000000567805 */ /* 0x000fe4000001ff00 */
[----:B------:R-:W-:Y:S01]  /*5cc0*/  CS2R R84, SRZ ;  /* 0x0000000000547805 */ /* 0x000fe2000001ff00 */
[----:B------:R-:W-:Y:S04]  /*5cd0*/  @P5 IMAD R4, R108, -0x10, R4 ;  /* 0xfffffff06c045824 */ /* 0x000fe800078e0204 */
[----:B------:R-:W-:Y:S05]  /*5ce0*/  @P1 BRA `(.L_x_100) ;  /* 0x00000000000c1947 */ /* 0x000fea0003800000 */
[----:B------:R-:W-:Y:S04]  /*5cf0*/  SHF.L.U32 R0, R104, 0x1f, RZ ;  /* 0x0000001f68007819 */ /* 0x000fe800000006ff */
[----:B------:R-:W1:Y:S02]  /*5d00*/  SYNCS.PHASECHK.TRANS64.TRYWAIT P1, [R2+URZ+0xa0], R0 ;  /* 0x0000a000020075a7 */ /* 0x000e6400080211ff */
[----:B-1----:R-:W-:Y:S05]  /*5d10*/  @!P1 BRA `(.L_x_101) ;  /* 0x0000004000a09947 */ /* 0x002fea0003800000 */
.L_x_100:
[----:B------:R-:W-:Y:S05]  /*5d20*/  BSYNC B0 ;  /* 0x0000000000007941 */ /* 0x000fea0003800000 */
.L_x_99:
[----:B------:R-:W-:Y:S01]  /*5d30*/  ISETP.NE.AND P1, PT, R116, RZ, PT ;  /* 0x000000ff7400720c */ /* 0x000fe20003f25270 */
[----:B-1----:R-:W-:Y:S02]  /*5d40*/  VIADD R2, R2, 0xc0 ;  /* 0x000000c002027836 */ /* 0x002fe40000000000 */
[----:B------:R-:W-:Y:S02]  /*5d50*/  IMAD.U32 R0, RZ, RZ, UR37 ;  /* 0x00000025ff007e24 */ /* 0x000fe4000f8e00ff */
[----:B------:R-:W-:Y:S03]  /*5d60*/  VIADD R105, R105, 0x1 ;  /* 0x0000000169697836 */ /* 0x000fe60000000000 */
[----:B------:R-:W-:Y:S05]  /*5d70*/  PRMT R0, R0, 0x654, R2 ;  /* 0x0000065400007816 */ /* 0x000fea0000000002 */
[----:B------:R1:W3:Y:S04]  /*5d80*/  @P1 LDS.128 R80, [R5+UR49+0x200] ;  /* 0x0002003105501984 */ /* 0x0002e80008000c00 */
[----:B------:R1:W4:Y:S01]  /*5d90*/  @P1 LDS.128 R84, [R4+0x210] ;  /* 0x0002100004541984 */ /* 0x0003220000000c00 */
[C---:B------:R-:W-:Y:S01]  /*5da0*/  ISETP.NE.AND P1, PT, R105.reuse, 0x4, PT ;  /* 0x000000046900780c */ /* 0x040fe20003f25270 */
[----:B------:R-:W-:Y:S01]  /*5db0*/  @!PT LDS RZ, [RZ] ;  /* 0x00000000fffff984 */ /* 0x000fe20000000800 */
[----:B------:R-:W-:Y:S01]  /*5dc0*/  @!PT LDS RZ, [RZ] ;  /* 0x00000000fffff984 */ /* 0x000fe20000000800 */
[----:B------:R-:W-:Y:S01]  /*5dd0*/  @!PT LDS RZ, [RZ] ;  /* 0x00000000fffff984 */ /* 0x000fe20000000800 */
[----:B------:R-:W-:Y:S01]  /*5de0*/  @!PT LDS RZ, [RZ] ;  /* 0x00000000fffff984 */ /* 0x000fe20000000800 */
[----:B------:R5:W-:Y:S06]  /*5df0*/  MEMBAR.ALL.CTA ;  /* 0x0000000000007992 */ /* 0x000bec0000008000 */
[----:B-----5:R-:W5:Y:S01]  /*5e00*/  FENCE.VIEW.ASYNC.S ;  /* 0x00000000000073c6 */ /* 0x020f620000000000 */
[----:B------:R-:W-:Y:S01]  /*5e10*/  SEL R105, R105, RZ, P1 ;  /* 0x000000ff69697207 */ /* 0x000fe20000800000 */
[----:B-----5:R5:W-:Y:S02]  /*5e20*/  SYNCS.ARRIVE.TRANS64.RED.A1T0 RZ, [R0+URZ], RZ ;  /* 0x000000ff00ff79a7 */ /* 0x020be400081004ff */
[----:B-----5:R-:W-:Y:S04]  /*5e30*/  SEL R0, RZ, 0x1, P1 ;  /* 0x00000001ff007807 */ /* 0x020fe80000800000 */
[----:B-1-3--:R-:W-:Y:S02]  /*5e40*/  LOP3.LUT R104, R104, R0, RZ, 0x3c, !PT ;  /* 0x0000000068687212 */ /* 0x00afe400078e3cff */
.L_x_98:
[----:B------:R-:W-:Y:S05]  /*5e50*/  BSYNC B1 ;  /* 0x0000000000017941 */ /* 0x000fea0003800000 */
.L_x_97:
[----:B------:R-:W-:Y:S04]  /*5e60*/  SHF.R.U32.HI R0, RZ, 0x15, R48 ;  /* 0x00000015ff007819 */ /* 0x000fe80000011630 */
[----:B------:R-:W-:Y:S01]  /*5e70*/  LOP3.LUT P1, RZ, R0, 0x3, R101, 0x48, !PT ;  /* 0x0000000300ff7812 */ /* 0x000fe20007824865 */
[----:B------:R-:W-:Y:S01]  /*5e80*/  @!UPT UIADD3 URZ, UPT, UPT, URZ, URZ, URZ ;  /* 0x000000fffffff290 */ /* 0x000fe2000fffe0ff */
[----:B--2---:R-:W-:Y:S11]  /*5e90*/  @P0 BRA `(.L_x_102) ;  /* 0x0000000000080947 */ /* 0x004ff60003800000 */
[----:B------:R-:W1:Y:S02]  /*5ea0*/  SYNCS.PHASECHK.TRANS64.TRYWAIT P0, [R113+URZ+0x110], R3 ;  /* 0x00011003710075a7 */ /* 0x000e6400080011ff */
[----:B-1----:R-:W-:Y:S05]  /*5eb0*/  @!P0 BRA `(.L_x_103) ;  /* 0x00000040004c8947 */ /* 0x002fea0003800000 */
.L_x_102:
[----:B------:R-:W-:Y:S05]  /*5ec0*/  @!P1 BRA `(.L_x_104) ;  /* 0x0000000000409947 */ /* 0x000fea0003800000 */
[----:B------:R-:W2:Y:S01]  /*5ed0*/  LDCU.64 UR8, c[0x4][0x78] ;  /* 0x01000f00ff0877ac */ /* 0x000ea20008000a00 */
[----:B-1----:R-:W-:Y:S01]  /*5ee0*/  MOV R3, 0x0 ;  /* 0x0000000000037802 */ /* 0x002fe20000000f00 */
[----:B------:R-:W-:Y:S02]  /*5ef0*/  HFMA2 R12, -RZ, RZ, 0, 5.9604644775390625e-08 ;  /* 0x00000001ff0c7431 */ /* 0x000fe400000001ff */
[----:B------:R-:W-:Y:S02]  /*5f00*/  IMAD.MOV.U32 R8, RZ, RZ, 0x192 ;  /* 0x00000192ff087424 */ /* 0x000fe400078e00ff */
[----:B------:R-:W-:Y:S01]  /*5f10*/  IMAD.MOV.U32 R13, RZ, RZ, RZ ;  /* 0x000000ffff0d7224 */ /* 0x000fe200078e00ff */
[----:B------:R-:W1:Y:S01]  /*5f20*/  LDCU.64 UR6, c[0x4][0x80] ;  /* 0x01001000ff0677ac */ /* 0x000e620008000a00 */
[----:B------:R-:W3:Y:S01]  /*5f30*/  LDC.64 R2, c[0x4][R3] ;  /* 0x0100000003027b82 */ /* 0x000ee20000000a00 */
[----:B------:R-:W5:Y:S01]  /*5f40*/  LDCU.64 UR4, c[0x4][0x18] ;  /* 0x01000300ff0477ac */ /* 0x000f620008000a00 */
[----:B--2---:R-:W-:Y:S01]  /*5f50*/  MOV R5, UR9 ;  /* 0x0000000900057c02 */ /* 0x004fe20008000f00 */
[----:B------:R-:W-:Y:S01]  /*5f60*/  IMAD.U32 R4, RZ, RZ, UR8 ;  /* 0x00000008ff047e24 */ /* 0x000fe2000f8e00ff */
[----:B-1----:R-:W-:Y:S01]  /*5f70*/  MOV R7, UR7 ;  /* 0x0000000700077c02 */ /* 0x002fe20008000f00 */
[----:B------:R-:W-:Y:S01]  /*5f80*/  IMAD.U32 R6, RZ, RZ, UR6 ;  /* 0x00000006ff067e24 */ /* 0x000fe2000f8e00ff */
[----:B-----5:R-:W-:Y:S01]  /*5f90*/  MOV R11, UR5 ;  /* 0x00000005000b7c02 */ /* 0x020fe20008000f00 */
[----:B------:R-:W-:Y:S02]  /*5fa0*/  IMAD.U32 R10, RZ, RZ, UR4 ;  /* 0x00000004ff0a7e24 */ /* 0x000fe4000f8e00ff */
[----:B------:R-:W-:Y:S07]  /*5fb0*/  LEPC R20, `(.L_x_104) ;  /* 0x000000001014794e */ /* 0x000fee0000000000 */
[----:B---34-:R-:W-:Y:S05]  /*5fc0*/  CALL.ABS.NOINC R2 ;  /* 0x0000000002007343 */ /* 0x018fea0003c00000 */
.L_x_104:
[----:B------:R-:W-:Y:S01]  /*5fd0*/  F2FP.F16.E5M2.UNPACK_B R4, R81 ;  /* 0x00000051ff04723e */ /* 0x000fe200020004ff */
[----:B------:R-:W-:Y:S05]  /*5fe0*/  WARPSYNC.ALL ;  /* 0x0000000000007948 */ /* 0x000fea0003800000 */
[----:B------:R-:W-:Y:S01]  /*5ff0*/  R2UR UR4, R48 ;  /* 0x00000000300472ca */ /* 0x000fe200000e0000 */
[--C-:B------:R-:W-:Y:S01]  /*6000*/  HADD2.F32 R53, -RZ, R4.reuse.H0_H0 ;  /* 0x20000004ff357230 */ /* 0x100fe20000004100 */
[-C--:B-1----:R-:W-:Y:S01]  /*6010*/  F2FP.F16.E5M2.UNPACK_B R3, R80.reuse ;  /* 0x00000050ff03723e */ /* 0x082fe200020004ff */
[----:B------:R-:W-:Y:S01]  /*6020*/  HADD2.F32 R54, -RZ, R4.H1_H1 ;  /* 0x30000004ff367230 */ /* 0x000fe20000004100 */
[----:B------:R-:W-:Y:S01]  /*6030*/  F2FP.F16.E5M2.UNPACK_B R0, R80.H1 ;  /* 0x00000050ff00723e */ /* 0x000fe200030004ff */
[----:B------:R-:W-:Y:S01]  /*6040*/  BSSY.RECONVERGENT B0, `(.L_x_105) ;  /* 0x0000099000007945 */ /* 0x000fe20003800200 */
[----:B------:R-:W-:Y:S01]  /*6050*/  F2FP.F16.E5M2.UNPACK_B R64, R83.H1 ;  /* 0x00000053ff40723e */ /* 0x000fe200030004ff */
[--C-:B------:R-:W-:Y:S01]  /*6060*/  HADD2.F32 R2, -RZ, R3.reuse.H0_H0 ;  /* 0x20000003ff027230 */ /* 0x100fe20000004100 */
[----:B----4-:R-:W-:Y:S01]  /*6070*/  F2FP.F16.E5M2.UNPACK_B R74, R86 ;  /* 0x00000056ff4a723e */ /* 0x010fe200020004ff */
[----:B------:R-:W-:Y:S01]  /*6080*/  HADD2.F32 R50, -RZ, R3.H1_H1 ;  /* 0x30000003ff327230 */ /* 0x000fe20000004100 */
[----:B------:R-:W-:Y:S01]  /*6090*/  F2FP.F16.E5M2.UNPACK_B R3, R81.H1 ;  /* 0x00000051ff03723e */ /* 0x000fe200030004ff */
[--C-:B------:R-:W-:Y:S01]  /*60a0*/  HADD2.F32 R51, -RZ, R0.reuse.H0_H0 ;  /* 0x20000000ff337230 */ /* 0x100fe20000004100 */
[----:B------:R-:W-:Y:S01]  /*60b0*/  IADD3 R114, PT, PT, R100, UR49, RZ ;  /* 0x0000003164727c10 */ /* 0x000fe2000fffe0ff */
[----:B------:R-:W-:Y:S01]  /*60c0*/  HADD2.F32 R52, -RZ, R0.H1_H1 ;  /* 0x30000000ff347230 */ /* 0x000fe20000004100 */
[----:B------:R-:W-:Y:S01]  /*60d0*/  LDTM.16dp32bit_t0_t15.x32 R4, tmem[UR4] ;  /* 0x00000004000479ee */ /* 0x000fe20008a80000 */
[----:B------:R-:W1:Y:S01]  /*60e0*/  LDTM.16dp32bit_t16_t31.x32 R4, tmem[UR4+0x20] ;  /* 0x00002004000479ee */ /* 0x000e620008aa0000 */
[-C--:B------:R-:W-:Y:S01]  /*60f0*/  F2FP.F16.E5M2.UNPACK_B R0, R82.reuse ;  /* 0x00000052ff00723e */ /* 0x080fe200020004ff */
[--C-:B------:R-:W-:Y:S01]  /*6100*/  HADD2.F32 R55, -RZ, R3.reuse.H0_H0 ;  /* 0x20000003ff377230 */ /* 0x100fe20000004100 */
[----:B------:R-:W-:Y:S01]  /*6110*/  SHF.L.U32 R117, R102, 0x4, RZ ;  /* 0x0000000466757819 */ /* 0x000fe200000006ff */
[----:B------:R-:W-:Y:S01]  /*6120*/  HADD2.F32 R56, -RZ, R3.H1_H1 ;  /* 0x30000003ff387230 */ /* 0x000fe20000004100 */
[----:B------:R-:W-:Y:S01]  /*6130*/  F2FP.F16.E5M2.UNPACK_B R3, R82.H1 ;  /* 0x00000052ff03723e */ /* 0x000fe200030004ff */
[--C-:B------:R-:W-:Y:S01]  /*6140*/  HADD2.F32 R57, -RZ, R0.reuse.H0_H0 ;  /* 0x20000000ff397230 */ /* 0x100fe20000004100 */
[----:B------:R-:W-:Y:S01]  /*6150*/  IADD3 R114, PT, PT, R114, R117, RZ ;  /* 0x0000007572727210 */ /* 0x000fe20007ffe0ff */
[----:B------:R-:W-:Y:S01]  /*6160*/  HADD2.F32 R58, -RZ, R0.H1_H1 ;  /* 0x30000000ff3a7230 */ /* 0x000fe20000004100 */
[----:B------:R-:W-:Y:S01]  /*6170*/  F2FP.F16.E5M2.UNPACK_B R0, R83 ;  /* 0x00000053ff00723e */ /* 0x000fe200020004ff */
[--C-:B------:R-:W-:Y:S01]  /*6180*/  HADD2.F32 R59, -RZ, R3.reuse.H0_H0 ;  /* 0x20000003ff3b7230 */ /* 0x100fe20000004100 */
[----:B------:R-:W-:Y:S01]  /*6190*/  ISETP.NE.AND P0, PT, R110, RZ, PT ;  /* 0x000000ff6e00720c */ /* 0x000fe20003f05270 */
[----:B------:R-:W-:Y:S01]  /*61a0*/  HADD2.F32 R60, -RZ, R3.H1_H1 ;  /* 0x30000003ff3c7230 */ /* 0x000fe20000004100 */
[-C--:B------:R-:W-:Y:S01]  /*61b0*/  F2FP.F16.E5M2.UNPACK_B R3, R84.reuse ;  /* 0x00000054ff03723e */ /* 0x080fe200020004ff */
[--C-:B------:R-:W-:Y:S01]  /*61c0*/  HADD2.F32 R61, -RZ, R0.reuse.H0_H0 ;  /* 0x20000000ff3d7230 */ /* 0x100fe20000004100 */
[----:B------:R-:W-:Y:S01]  /*61d0*/  ISETP.NE.AND P6, PT, R118, RZ, PT ;  /* 0x000000ff7600720c */ /* 0x000fe20003fc5270 */
[----:B------:R-:W-:Y:S01]  /*61e0*/  HADD2.F32 R62, -RZ, R0.H1_H1 ;  /* 0x30000000ff3e7230 */ /* 0x000fe20000004100 */
[----:B------:R-:W-:Y:S01]  /*61f0*/  F2FP.F16.E5M2.UNPACK_B R0, R84.H1 ;  /* 0x00000054ff00723e */ /* 0x000fe200030004ff */
[--C-:B------:R-:W-:Y:S02]  /*6200*/  HADD2.F32 R65, -RZ, R3.reuse.H0_H0 ;  /* 0x20000003ff417230 */ /* 0x100fe40000004100 */
[----:B------:R-:W-:Y:S01]  /*6210*/  HADD2.F32 R66, -RZ, R3.H1_H1 ;  /* 0x30000003ff427230 */ /* 0x000fe20000004100 */
[-C--:B------:R-:W-:Y:S01]  /*6220*/  F2FP.F16.E5M2.UNPACK_B R3, R85.reuse ;  /* 0x00000055ff03723e */ /* 0x080fe200020004ff */
[--C-:B------:R-:W-:Y:S02]  /*6230*/  HADD2.F32 R67, -RZ, R0.reuse.H0_H0 ;  /* 0x20000000ff437230 */ /* 0x100fe40000004100 */
[----:B------:R-:W-:Y:S01]  /*6240*/  HADD2.F32 R68, -RZ, R0.H1_H1 ;  /* 0x30000000ff447230 */ /* 0x000fe20000004100 */
[----:B------:R-:W-:Y:S01]  /*6250*/  F2FP.F16.E5M2.UNPACK_B R0, R85.H1 ;  /* 0x00000055ff00723e */ /* 0x000fe200030004ff */
[--C-:B------:R-:W-:Y:S02]  /*6260*/  HADD2.F32 R69, -RZ, R3.reuse.H0_H0 ;  /* 0x20000003ff457230 */ /* 0x100fe40000004100 */
[C---:B-1----:R-:W-:Y:S01]  /*6270*/  FMUL R7, R47.reuse, R7 ;  /* 0x000000072f077220 */ /* 0x042fe20000400000 */
[----:B------:R-:W-:Y:S01]  /*6280*/  HADD2.F32 R70, -RZ, R3.H1_H1 ;  /* 0x30000003ff467230 */ /* 0x000fe20000004100 */
[----:B------:R-:W-:Y:S01]  /*6290*/  F2FP.F16.E5M2.UNPACK_B R3, R86.H1 ;  /* 0x00000056ff03723e */ /* 0x000fe200030004ff */
[--C-:B------:R-:W-:Y:S02]  /*62a0*/  HADD2.F32 R71, -RZ, R0.reuse.H0_H0 ;  /* 0x20000000ff477230 */ /* 0x100fe40000004100 */
[----:B------:R-:W-:Y:S02]  /*62b0*/  HADD2.F32 R72, -RZ, R0.H1_H1 ;  /* 0x30000000ff487230 */ /* 0x000fe40000004100 */
[----:B------:R-:W-:Y:S01]  /*62c0*/  FMUL R0, R47, R4 ;  /* 0x000000042f007220 */ /* 0x000fe20000400000 */
[--C-:B------:R-:W-:Y:S01]  /*62d0*/  HADD2.F32 R73, -RZ, R74.reuse.H0_H0 ;  /* 0x2000004aff497230 */ /* 0x100fe20000004100 */
[----:B------:R-:W-:Y:S01]  /*62e0*/  F2FP.F16.E5M2.UNPACK_B R4, R87 ;  /* 0x00000057ff04723e */ /* 0x000fe200020004ff */
[----:B------:R-:W-:Y:S02]  /*62f0*/  HADD2.F32 R74, -RZ, R74.H1_H1 ;  /* 0x3000004aff4a7230 */ /* 0x000fe40000004100 */
[----:B------:R-:W-:Y:S01]  /*6300*/  FFMA R0, R49, R2, R0 ;  /* 0x0000000231007223 */ /* 0x000fe20000000000 */
[----:B------:R-:W-:Y:S01]  /*6310*/  FMUL R2, R47, R5 ;  /* 0x000000052f027220 */ /* 0x000fe20000400000 */
[--C-:B------:R-:W-:Y:S01]  /*6320*/  HADD2.F32 R75, -RZ, R3.reuse.H0_H0 ;  /* 0x20000003ff4b7230 */ /* 0x100fe20000004100 */
[----:B------:R-:W-:Y:S01]  /*6330*/  F2FP.F16.E5M2.UNPACK_B R5, R87.H1 ;  /* 0x00000057ff05723e */ /* 0x000fe200030004ff */
[----:B------:R-:W-:Y:S02]  /*6340*/  HADD2.F32 R76, -RZ, R3.H1_H1 ;  /* 0x30000003ff4c7230 */ /* 0x000fe40000004100 */
[----:B------:R-:W-:Y:S01]  /*6350*/  FFMA R2, R49, R50, R2 ;  /* 0x0000003231027223 */ /* 0x000fe20000000002 */
[--C-:B------:R-:W-:Y:S02]  /*6360*/  HADD2.F32 R50, -RZ, R4.reuse.H0_H0 ;  /* 0x20000004ff327230 */ /* 0x100fe40000004100 */
[C---:B------:R-:W-:Y:S01]  /*6370*/  FMUL R3, R47.reuse, R6 ;  /* 0x000000062f037220 */ /* 0x040fe20000400000 */
[--C-:B------:R-:W-:Y:S02]  /*6380*/  HADD2.F32 R77, -RZ, R5.reuse.H1_H1 ;  /* 0x30000005ff4d7230 */ /* 0x100fe40000004100 */
[C---:B------:R-:W-:Y:S01]  /*6390*/  FMUL R6, R47.reuse, R11 ;  /* 0x0000000b2f067220 */ /* 0x040fe20000400000 */
[----:B------:R-:W-:Y:S01]  /*63a0*/  FMUL R11, R47, R16 ;  /* 0x000000102f0b7220 */ /* 0x000fe20000400000 */
[C---:B------:R-:W-:Y:S01]  /*63b0*/  FFMA R3, R49.reuse, R51, R3 ;  /* 0x0000003331037223 */ /* 0x040fe20000000003 */
[----:B------:R-:W-:Y:S01]  /*63c0*/  FFMA R7, R49, R52, R7 ;  /* 0x0000003431077223 */ /* 0x000fe20000000007 */
[----:B------:R-:W-:Y:S02]  /*63d0*/  HADD2.F32 R51, -RZ, R4.H1_H1 ;  /* 0x30000004ff337230 */ /* 0x000fe40000004100 */
[C---:B------:R-:W-:Y:S01]  /*63e0*/  FMUL R4, R47.reuse, R9 ;  /* 0x000000092f047220 */ /* 0x040fe20000400000 */
[----:B------:R-:W-:Y:S02]  /*63f0*/  HADD2.F32 R52, -RZ, R5.H0_H0 ;  /* 0x20000005ff347230 */ /* 0x000fe40000004100 */
[----:B------:R-:W-:Y:S01]  /*6400*/  FMUL R16, R47, R21 ;  /* 0x000000152f107220 */ /* 0x000fe20000400000 */
[----:B------:R-:W-:Y:S01]  /*6410*/  F2FP.SATFINITE.E5M2.F32.PACK_AB_MERGE_C R78, R7, R3, RZ ;  /* 0x00000003074e723e */ /* 0x000fe200048060ff */
[C---:B------:R-:W-:Y:S01]  /*6420*/  FMUL R3, R47.reuse, R8 ;  /* 0x000000082f037220 */ /* 0x040fe20000400000 */
[C---:B------:R-:W-:Y:S01]  /*6430*/  FMUL R7, R47.reuse, R12 ;  /* 0x0000000c2f077220 */ /* 0x040fe20000400000 */
[C---:B------:R-:W-:Y:S01]  /*6440*/  FMUL R8, R47.reuse, R13 ;  /* 0x0000000d2f087220 */ /* 0x040fe20000400000 */
[----:B------:R-:W-:Y:S01]  /*6450*/  FMUL R12, R47, R17 ;  /* 0x000000112f0c7220 */ /* 0x000fe20000400000 */
[C---:B------:R-:W-:Y:S01]  /*6460*/  FFMA R3, R49.reuse, R53, R3 ;  /* 0x0000003531037223 */ /* 0x040fe20000000003 */
[----:B------:R-:W-:Y:S01]  /*6470*/  FFMA R4, R49, R54, R4 ;  /* 0x0000003631047223 */ /* 0x000fe20000000004 */
[C---:B------:R-:W-:Y:S01]  /*6480*/  FMUL R5, R47.reuse, R10 ;  /* 0x0000000a2f057220 */ /* 0x040fe20000400000 */
[C---:B------:R-:W-:Y:S01]  /*6490*/  FMUL R9, R47.reuse, R14 ;  /* 0x0000000e2f097220 */ /* 0x040fe20000400000 */
[C---:B------:R-:W-:Y:S01]  /*64a0*/  FMUL R10, R47.reuse, R15 ;  /* 0x0000000f2f0a7220 */ /* 0x040fe20000400000 */
[----:B------:R-:W-:Y:S01]  /*64b0*/  FMUL R15, R47, R20 ;  /* 0x000000142f0f7220 */ /* 0x000fe20000400000 */
[C---:B------:R-:W-:Y:S01]  /*64c0*/  FFMA R5, R49.reuse, R55, R5 ;  /* 0x0000003731057223 */ /* 0x040fe20000000005 */
[C---:B------:R-:W-:Y:S01]  /*64d0*/  FFMA R6, R49.reuse, R56, R6 ;  /* 0x0000003831067223 */ /* 0x040fe20000000006 */
[C---:B------:R-:W-:Y:S01]  /*64e0*/  FFMA R7, R49.reuse, R57, R7 ;  /* 0x0000003931077223 */ /* 0x040fe20000000007 */
[C---:B------:R-:W-:Y:S01]  /*64f0*/  FFMA R8, R49.reuse, R58, R8 ;  /* 0x0000003a31087223 */ /* 0x040fe20000000008 */
[--C-:B------:R-:W-:Y:S02]  /*6500*/  HADD2.F32 R63, -RZ, R64.reuse.H0_H0 ;  /* 0x20000040ff3f7230 */ /* 0x100fe40000004100 */
[C---:B------:R-:W-:Y:S01]  /*6510*/  FFMA R9, R49.reuse, R59, R9 ;  /* 0x0000003b31097223 */ /* 0x040fe20000000009 */
[----:B------:R-:W-:Y:S01]  /*6520*/  F2FP.SATFINITE.E5M2.F32.PACK_AB_MERGE_C R5, R6, R5, RZ ;  /* 0x000000050605723e */ /* 0x000fe200048060ff */
[C---:B------:R-:W-:Y:S01]  /*6530*/  FFMA R10, R49.reuse, R60, R10 ;  /* 0x0000003c310a7223 */ /* 0x040fe2000000000a */
[C---:B------:R-:W-:Y:S01]  /*6540*/  FFMA R11, R49.reuse, R61, R11 ;  /* 0x0000003d310b7223 */ /* 0x040fe2000000000b */
[----:B------:R-:W-:Y:S01]  /*6550*/  FFMA R12, R49, R62, R12 ;  /* 0x0000003e310c7223 */ /* 0x000fe2000000000c */
[C---:B------:R-:W-:Y:S01]  /*6560*/  FMUL R20, R47.reuse, R25 ;  /* 0x000000192f147220 */ /* 0x040fe20000400000 */
[C---:B------:R-:W-:Y:S01]  /*6570*/  FMUL R25, R47.reuse, R30 ;  /* 0x0000001e2f197220 */ /* 0x040fe20000400000 */
[C---:B------:R-:W-:Y:S01]  /*6580*/  FMUL R30, R47.reuse, R35 ;  /* 0x000000232f1e7220 */ /* 0x040fe20000400000 */
[----:B------:R-:W-:Y:S01]  /*6590*/  F2FP.SATFINITE.E5M2.F32.PACK_AB_MERGE_C R9, R10, R9, RZ ;  /* 0x000000090a09723e */ /* 0x000fe200048060ff */
[----:B------:R-:W-:Y:S02]  /*65a0*/  HADD2.F32 R64, -RZ, R64.H1_H1 ;  /* 0x30000040ff407230 */ /* 0x000fe40000004100 */
[C---:B------:R-:W-:Y:S01]  /*65b0*/  FMUL R13, R47.reuse, R18 ;  /* 0x000000122f0d7220 */ /* 0x040fe20000400000 */
[C---:B------:R-:W-:Y:S01]  /*65c0*/  FMUL R14, R47.reuse, R19 ;  /* 0x000000132f0e7220 */ /* 0x040fe20000400000 */
[C---:B------:R-:W-:Y:S01]  /*65d0*/  FMUL R17, R47.reuse, R22 ;  /* 0x000000162f117220 */ /* 0x040fe20000400000 */
[----:B------:R-:W-:Y:S01]  /*65e0*/  FMUL R18, R47, R23 ;  /* 0x000000172f127220 */ /* 0x000fe20000400000 */
[C---:B------:R-:W-:Y:S01]  /*65f0*/  FFMA R13, R49.reuse, R63, R13 ;  /* 0x0000003f310d7223 */ /* 0x040fe2000000000d */
[C---:B------:R-:W-:Y:S01]  /*6600*/  FFMA R14, R49.reuse, R64, R14 ;  /* 0x00000040310e7223 */ /* 0x040fe2000000000e */
[----:B------:R-:W-:Y:S01]  /*6610*/  FFMA R15, R49, R65, R15 ;  /* 0x00000041310f7223 */ /* 0x000fe2000000000f */
[----:B------:R-:W-:Y:S01]  /*6620*/  FMUL R19, R47, R24 ;  /* 0x000000182f137220 */ /* 0x000fe20000400000 */
[C---:B------:R-:W-:Y:S01]  /*6630*/  FFMA R16, R49.reuse, R66, R16 ;  /* 0x0000004231107223 */ /* 0x040fe20000000010 */
[----:B------:R-:W-:Y:S01]  /*6640*/  FFMA R17, R49, R67, R17 ;  /* 0x0000004331117223 */ /* 0x000fe20000000011 */
[----:B------:R-:W-:Y:S01]  /*6650*/  F2FP.SATFINITE.E5M2.F32.PACK_AB_MERGE_C R13, R14, R13, RZ ;  /* 0x0000000d0e0d723e */ /* 0x000fe200048060ff */
[C---:B------:R-:W-:Y:S01]  /*6660*/  FMUL R21, R47.reuse, R26 ;  /* 0x0000001a2f157220 */ /* 0x040fe20000400000 */
[----:B------:R-:W-:Y:S01]  /*6670*/  FMUL R22, R47, R27 ;  /* 0x0000001b2f167220 */ /* 0x000fe20000400000 */
[C---:B------:R-:W-:Y:S01]  /*6680*/  FFMA R18, R49.reuse, R68, R18 ;  /* 0x0000004431127223 */ /* 0x040fe20000000012 */
[----:B------:R-:W-:Y:S01]  /*6690*/  FFMA R19, R49, R69, R19 ;  /* 0x0000004531137223 */ /* 0x000fe20000000013 */
[----:B------:R-:W-:Y:S01]  /*66a0*/  FMUL R23, R47, R28 ;  /* 0x0000001c2f177220 */ /* 0x000fe20000400000 */
[----:B------:R-:W-:Y:S01]  /*66b0*/  FFMA R20, R49, R70, R20 ;  /* 0x0000004631147223 */ /* 0x000fe20000000014 */
[----:B------:R-:W-:Y:S01]  /*66c0*/  FMUL R24, R47, R29 ;  /* 0x0000001d2f187220 */ /* 0x000fe20000400000 */
[C---:B------:R-:W-:Y:S01]  /*66d0*/  FFMA R21, R49.reuse, R71, R21 ;  /* 0x0000004731157223 */ /* 0x040fe20000000015 */
[----:B------:R-:W-:Y:S01]  /*66e0*/  FFMA R22, R49, R72, R22 ;  /* 0x0000004831167223 */ /* 0x000fe20000000016 */
[C---:B------:R-:W-:Y:S01]  /*66f0*/  FMUL R26, R47.reuse, R31 ;  /* 0x0000001f2f1a7220 */ /* 0x040fe20000400000 */
[----:B------:R-:W-:Y:S01]  /*6700*/  FMUL R27, R47, R32 ;  /* 0x000000202f1b7220 */ /* 0x000fe20000400000 */
[----:B------:R-:W-:Y:S01]  /*6710*/  FFMA R23, R49, R73, R23 ;  /* 0x0000004931177223 */ /* 0x000fe20000000017 */
[----:B------:R-:W-:Y:S01]  /*6720*/  FMUL R28, R47, R33 ;  /* 0x000000212f1c7220 */ /* 0x000fe20000400000 */
[----:B------:R-:W-:Y:S01]  /*6730*/  FFMA R24, R49, R74, R24 ;  /* 0x0000004a31187223 */ /* 0x000fe20000000018 */
[----:B------:R-:W-:Y:S01]  /*6740*/  FMUL R29, R47, R34 ;  /* 0x000000222f1d7220 */ /* 0x000fe20000400000 */
[C---:B------:R-:W-:Y:S01]  /*6750*/  FFMA R25, R49.reuse, R75, R25 ;  /* 0x0000004b31197223 */ /* 0x040fe20000000019 */
[C---:B------:R-:W-:Y:S01]  /*6760*/  FFMA R26, R49.reuse, R76, R26 ;  /* 0x0000004c311a7223 */ /* 0x040fe2000000001a */
[C---:B------:R-:W-:Y:S01]  /*6770*/  FFMA R27, R49.reuse, R50, R27 ;  /* 0x00000032311b7223 */ /* 0x040fe2000000001b */
[C---:B------:R-:W-:Y:S01]  /*6780*/  FFMA R28, R49.reuse, R51, R28 ;  /* 0x00000033311c7223 */ /* 0x040fe2000000001c */
[----:B------:R-:W-:Y:S01]  /*6790*/  F2FP.SATFINITE.E5M2.F32.PACK_AB_MERGE_C R17, R18, R17, RZ ;  /* 0x000000111211723e */ /* 0x000fe200048060ff */
[C---:B------:R-:W-:Y:S01]  /*67a0*/  FFMA R29, R49.reuse, R52, R29 ;  /* 0x00000034311d7223 */ /* 0x040fe2000000001d */
[----:B------:R-:W-:Y:S01]  /*67b0*/  F2FP.SATFINITE.E5M2.F32.PACK_AB_MERGE_C R21, R22, R21, RZ ;  /* 0x000000151615723e */ /* 0x000fe200048060ff */
[----:B------:R-:W-:Y:S01]  /*67c0*/  FFMA R30, R49, R77, R30 ;  /* 0x0000004d311e7223 */ /* 0x000fe2000000001e */
[----:B------:R-:W-:Y:S02]  /*67d0*/  F2FP.SATFINITE.E5M2.F32.PACK_AB_MERGE_C R32, R2, R0, R78 ;  /* 0x000000000220723e */ /* 0x000fe4000480604e */
[----:B------:R-:W-:Y:S02]  /*67e0*/  F2FP.SATFINITE.E5M2.F32.PACK_AB_MERGE_C R33, R4, R3, R5 ;  /* 0x000000030421723e */ /* 0x000fe40004806005 */
[----:B------:R-:W-:Y:S02]  /*67f0*/  F2FP.SATFINITE.E5M2.F32.PACK_AB_MERGE_C R34, R8, R7, R9 ;  /* 0x000000070822723e */ /* 0x000fe40004806009 */
[----:B------:R-:W-:Y:S02]  /*6800*/  F2FP.SATFINITE.E5M2.F32.PACK_AB_MERGE_C R35, R12, R11, R13 ;  /* 0x0000000b0c23723e */ /* 0x000fe4000480600d */
[----:B------:R-:W-:Y:S02]  /*6810*/  F2FP.SATFINITE.E5M2.F32.PACK_AB_MERGE_C R16, R16, R15, R17 ;  /* 0x0000000f1010723e */ /* 0x000fe40004806011 */
[----:B------:R-:W-:Y:S01]  /*6820*/  F2FP.SATFINITE.E5M2.F32.PACK_AB_MERGE_C R17, R20, R19, R21 ;  /* 0x000000131411723e */ /* 0x000fe20004806015 */
[----:B------:R1:W-:Y:S01]  /*6830*/  STS.128 [R100+UR49+0x4200], R32 ;  /* 0x0042002064007988 */ /* 0x0003e20008000c31 */
[----:B------:R-:W-:Y:S02]  /*6840*/  F2FP.SATFINITE.E5M2.F32.PACK_AB_MERGE_C R18, R26, R25, RZ ;  /* 0x000000191a12723e */ /* 0x000fe400048060ff */
[----:B------:R-:W-:Y:S02]  /*6850*/  F2FP.SATFINITE.E5M2.F32.PACK_AB_MERGE_C R19, R30, R29, RZ ;  /* 0x0000001d1e13723e */ /* 0x000fe400048060ff */
[----:B------:R-:W-:Y:S02]  /*6860*/  F2FP.SATFINITE.E5M2.F32.PACK_AB_MERGE_C R18, R24, R23, R18 ;  /* 0x000000171812723e */ /* 0x000fe40004806012 */
[----:B------:R-:W-:Y:S02]  /*6870*/  F2FP.SATFINITE.E5M2.F32.PACK_AB_MERGE_C R19, R28, R27, R19 ;  /* 0x0000001b1c13723e */ /* 0x000fe40004806013 */
[----:B------:R-:W-:Y:S02]  /*6880*/  LEA R0, R105, UR49, 0x3 ;  /* 0x0000003169007c11 */ /* 0x000fe4000f8e18ff */
[----:B------:R-:W-:Y:S01]  /*6890*/  @P6 SHF.L.U32 R2, R104, 0x1f, RZ ;  /* 0x0000001f68026819 */ /* 0x000fe200000006ff */
[----:B------:R1:W-:Y:S01]  /*68a0*/  STS.128 [R114+0x4210], R16 ;  /* 0x0042101072007388 */ /* 0x0003e20000000c00 */
[----:B------:R-:W-:Y:S01]  /*68b0*/  @!PT LDS RZ, [RZ] ;  /* 0x00000000fffff984 */ /* 0x000fe20000000800 */
[----:B------:R-:W-:Y:S01]  /*68c0*/  @!PT LDS RZ, [RZ] ;  /* 0x00000000fffff984 */ /* 0x000fe20000000800 */
[----:B------:R-:W-:Y:S01]  /*68d0*/  @!PT LDS RZ, [RZ] ;  /* 0x00000000fffff984 */ /* 0x000fe20000000800 */
[----:B------:R-:W-:Y:S01]  /*68e0*/  @!PT LDS RZ, [RZ] ;  /* 0x00000000fffff984 */ /* 0x000fe20000000800 */
[----:B------:R2:W-:Y:S07]  /*68f0*/  MEMBAR.ALL.CTA ;  /* 0x0000000000007992 */ /* 0x0005ee0000008000 */
[----:B--2---:R-:W2:Y:S02]  /*6900*/  FENCE.VIEW.ASYNC.S ;  /* 0x00000000000073c6 */ /* 0x004ea40000000000 */
[----:B--2---:R-:W-:Y:S06]  /*6910*/  BAR.SYNC.DEFER_BLOCKING 0x1, 0x80 ;  /* 0x0042000000007b1d */ /* 0x004fec0000010000 */
[----:B------:R-:W-:Y:S05]  /*6920*/  @P0 BRA `(.L_x_106) ;  /* 0x0000000000280947 */ /* 0x000fea0003800000 */
[----:B------:R-:W-:Y:S02]  /*6930*/  UIADD3 UR4, UPT, UPT, UR49, 0x4200, URZ ;  /* 0x0000420031047890 */ /* 0x000fe4000fffe0ff */
[----:B------:R-:W-:Y:S01]  /*6940*/  UIADD3 UR6, UP0, UPT, UR52, 0x680, URZ ;  /* 0x0000068034067890 */ /* 0x000fe2000ff1e0ff */
[----:B------:R-:W-:Y:S03]  /*6950*/  UMOV UR43, UR36 ;  /* 0x00000024002b7c82 */ /* 0x000fe60008000000 */
[----:B------:R-:W-:Y:S01]  /*6960*/  MOV R109, UR4 ;  /* 0x00000004006d7c02 */ /* 0x000fe20008000f00 */
[----:B------:R-:W-:Y:S03]  /*6970*/  UIADD3.X UR7, UPT, UPT, URZ, UR53, URZ, UP0, !UPT ;  /* 0x00000035ff077290 */ /* 0x000fe600087fe4ff */
[----:B------:R-:W-:Y:S11]  /*6980*/  R2UR UR40, R109 ;  /* 0x000000006d2872ca */ /* 0x000ff600000e0000 */
[----:B------:R-:W-:Y:S02]  /*6990*/  @!UPT UIADD3 URZ, UPT, UPT, URZ, URZ, URZ ;  /* 0x000000fffffff290 */ /* 0x000fe4000fffe0ff */
[----:B------:R2:W-:Y:S01]  /*69a0*/  UTMASTG.3D [UR40], [UR6] ;  /* 0x00000028060073b5 */ /* 0x0005e20008010000 */
[----:B------:R0:W-:Y:S01]  /*69b0*/  UTMACMDFLUSH ;  /* 0x00000000000079b7 */ /* 0x0001e20000000000 */
[----:B--2---:R-:W-:Y:S04]  /*69c0*/  DEPBAR.LE SB0, 0x1 ;  /* 0x000080400000791a */ /* 0x004fe80000000000 */
.L_x_106:
[----:B------:R-:W-:Y:S05]  /*69d0*/  BSYNC.RECONVERGENT B0 ;  /* 0x0000000000007941 */ /* 0x000fea0003800200 */
.L_x_105:
[----:B------:R-:W-:Y:S06]  /*69e0*/  BAR.SYNC.DEFER_BLOCKING 0x1, 0x80 ;  /* 0x0042000000007b1d */ /* 0x000fec0000010000 */
[----:B------:R-:W2:Y:S01]  /*69f0*/  @P6 SYNCS.PHASECHK.TRANS64.TRYWAIT P0, [R0+URZ+0xa0], R2 ;  /* 0x0000a002000065a7 */ /* 0x000ea200080011ff */
[----:B------:R-:W-:Y:S01]  /*6a00*/  BSSY B1, `(.L_x_107) ;  /* 0x0000021000017945 */ /* 0x000fe20003800000 */
[----:B--2---:R-:W-:Y:S03]  /*6a10*/  @P6 SEL R115, RZ, 0x1, !P0 ;  /* 0x00000001ff736807 */ /* 0x004fe60004000000 */
[----:B------:R-:W-:Y:S05]  /*6a20*/  @!P6 BRA `(.L_x_108) ;  /* 0x000000000078e947 */ /* 0x000fea0003800000 */
[----:B------:R-:W-:Y:S01]  /*6a30*/  ISETP.NE.AND P1, PT, R116, RZ, PT ;  /* 0x000000ff7400720c */ /* 0x000fe20003f25270 */
[----:B------:R-:W-:Y:S01]  /*6a40*/  BSSY B0, `(.L_x_109) ;  /* 0x0000009000007945 */ /* 0x000fe20003800000 */
[----:B------:R-:W-:Y:S11]  /*6a50*/  ISETP.NE.AND P0, PT, R115, RZ, PT ;  /* 0x000000ff7300720c */ /* 0x000ff60003f05270 */
[----:B------:R-:W-:Y:S05]  /*6a60*/  @P1 IMAD R2, R105, 0x1000, R100 ;  /* 0x0000100069021824 */ /* 0x000fea00078e0264 */
[----:B------:R-:W-:Y:S05]  /*6a70*/  @P1 IADD3 R4, PT, PT, R2, UR49, RZ ;  /* 0x0000003102041c10 */ /* 0x000fea000fffe0ff */
[----:B------:R-:W-:Y:S01]  /*6a80*/  @P1 IMAD.IADD R4, R4, 0x1, R117 ;  /* 0x0000000104041824 */ /* 0x000fe200078e0275 */
[----:B------:R-:W-:Y:S06]  /*6a90*/  @P0 BRA `(.L_x_110) ;  /* 0x00000000000c0947 */ /* 0x000fec0003800000 */
[----:B------:R-:W-:Y:S04]  /*6aa0*/  SHF.L.U32 R3, R104, 0x1f, RZ ;  /* 0x0000001f68037819 */ /* 0x000fe800000006ff */
[----:B------:R-:W2:Y:S02]  /*6ab0*/  SYNCS.PHASECHK.TRANS64.TRYWAIT P0, [R0+URZ+0xa0], R3 ;  /* 0x0000a003000075a7 */ /* 0x000ea400080011ff */
[----:B--2---:R-:W-:Y:S05]  /*6ac0*/  @!P0 BRA `(.L_x_111) ;  /* 0x00000034005c8947 */ /* 0x004fea0003800000 */
.L_x_110:
[----:B------:R-:W-:Y:S05]  /*6ad0*/  BSYNC B0 ;  /* 0x0000000000007941 */ /* 0x000fea0003800000 */
.L_x_109:
[----:B------:R-:W-:Y:S01]  /*6ae0*/  ISETP.NE.AND P0, PT, R116, RZ, PT ;  /* 0x000000ff7400720c */ /* 0x000fe20003f05270 */
[----:B------:R-:W-:Y:S11]  /*6af0*/  VIADD R105, R105, 0x1 ;  /* 0x0000000169697836 */ /* 0x000ff60000000000 */
[----:B------:R-:W-:Y:S01]  /*6b00*/  @!UPT UIADD3 URZ, UPT, UPT, URZ, URZ, URZ ;  /* 0x000000fffffff290 */ /* 0x000fe2000fffe0ff */
[----:B------:R3:W4:Y:S04]  /*6b10*/  @P0 LDS.128 R80, [R2+UR49+0x200] ;  /* 0x0002003102500984 */ /* 0x0007280008000c00 */
[----:B------:R1:W1:Y:S01]  /*6b20*/  @P0 LDS.128 R84, [R4+0x210] ;  /* 0x0002100004540984 */ /* 0x0002620000000c00 */
        /* <DEDUP_REMOVED lines=8> */
[----:B---3--:R-:W-:Y:S02]  /*6bb0*/  VIADD R2, R0, 0xc0 ;  /* 0x000000c000027836 */ /* 0x008fe40000000000 */
[----:B--2---:R-:W-:Y:S05]  /*6bc0*/  IMAD.U32 R0, RZ, RZ, UR37 ;  /* 0x00000025ff007e24 */ /* 0x004fea000f8e00ff */
[----:B------:R-:W-:Y:S04]  /*6bd0*/  PRMT R0, R0, 0x654, R2 ;  /* 0x0000065400007816 */ /* 0x000fe80000000002 */
[----:B-----5:R2:W-:Y:S02]  /*6be0*/  SYNCS.ARRIVE.TRANS64.RED.A1T0 RZ, [R0+URZ], RZ ;  /* 0x000000ff00ff79a7 */ /* 0x0205e400081004ff */
[----:B--2---:R-:W-:Y:S04]  /*6bf0*/  SEL R0, RZ, 0x1, P0 ;  /* 0x00000001ff007807 */ /* 0x004fe80000000000 */
[----:B-1--4-:R-:W-:Y:S02]  /*6c00*/  LOP3.LUT R104, R104, R0, RZ, 0x3c, !PT ;  /* 0x0000000068687212 */ /* 0x012fe400078e3cff */
.L_x_108:
[----:B------:R-:W-:Y:S05]  /*6c10*/  BSYNC B1 ;  /* 0x0000000000017941 */ /* 0x000fea0003800000 */
.L_x_107:
[----:B------:R-:W-:Y:S05]  /*6c20*/  VIADD R0, R48, 0x40 ;  /* 0x0000004030007836 */ /* 0x000fea0000000000 */
[----:B------:R-:W-:Y:S04]  /*6c30*/  SHF.R.U32.HI R0, RZ, 0x15, R0 ;  /* 0x00000015ff007819 */ /* 0x000fe80000011600 */
[----:B------:R-:W-:Y:S11]  /*6c40*/  LOP3.LUT P0, RZ, R0, 0x3, R101, 0x48, !PT ;  /* 0x0000000300ff7812 */ /* 0x000ff60007804865 */
[----:B------:R-:W-:Y:S02]  /*6c50*/  @!UPT UIADD3 URZ, UPT, UPT, URZ, URZ, URZ ;  /* 0x000000fffffff290 */ /* 0x000fe4000fffe0ff */
[----:B------:R-:W-:Y:S05]  /*6c60*/  @!P0 BRA `(.L_x_112) ;  /* 0x0000000000408947 */ /* 0x000fea0003800000 */
[----:B------:R-:W2:Y:S01]  /*6c70*/  LDCU.64 UR8, c[0x4][0x78] ;  /* 0x01000f00ff0877ac */ /* 0x000ea20008000a00 */
[----:B------:R-:W-:Y:S01]  /*6c80*/  MOV R3, 0x0 ;  /* 0x0000000000037802 */ /* 0x000fe20000000f00 */
[----:B------:R-:W-:Y:S02]  /*6c90*/  HFMA2 R12, -RZ, RZ, 0, 5.9604644775390625e-08 ;  /* 0x00000001ff0c7431 */ /* 0x000fe400000001ff */
[----:B------:R-:W-:Y:S02]  /*6ca0*/  IMAD.MOV.U32 R8, RZ, RZ, 0x192 ;  /* 0x00000192ff087424 */ /* 0x000fe400078e00ff */
[----:B------:R-:W-:Y:S01]  /*6cb0*/  IMAD.MOV.U32 R13, RZ, RZ, RZ ;  /* 0x000000ffff0d7224 */ /* 0x000fe200078e00ff */
[----:B------:R-:W3:Y:S01]  /*6cc0*/  LDCU.64 UR6, c[0x4][0x80] ;  /* 0x01001000ff0677ac */ /* 0x000ee20008000a00 */
[----:B------:R-:W4:Y:S01]  /*6cd0*/  LDC.64 R2, c[0x4][R3] ;  /* 0x0100000003027b82 */ /* 0x000f220000000a00 */
[----:B------:R-:W5:Y:S01]  /*6ce0*/  LDCU.64 UR4, c[0x4][0x18] ;  /* 0x01000300ff0477ac */ /* 0x000f620008000a00 */
[----:B--2---:R-:W-:Y:S01]  /*6cf0*/  MOV R5, UR9 ;  /* 0x0000000900057c02 */ /* 0x004fe20008000f00 */
[----:B------:R-:W-:Y:S01]  /*6d00*/  IMAD.U32 R4, RZ, RZ, UR8 ;  /* 0x00000008ff047e24 */ /* 0x000fe2000f8e00ff */
[----:B---3--:R-:W-:Y:S01]  /*6d10*/  MOV R7, UR7 ;  /* 0x0000000700077c02 */ /* 0x008fe20008000f00 */
[----:B------:R-:W-:Y:S01]  /*6d20*/  IMAD.U32 R6, RZ, RZ, UR6 ;  /* 0x00000006ff067e24 */ /* 0x000fe2000f8e00ff */
[----:B-----5:R-:W-:Y:S01]  /*6d30*/  MOV R11, UR5 ;  /* 0x00000005000b7c02 */ /* 0x020fe20008000f00 */
[----:B------:R-:W-:Y:S02]  /*6d40*/  IMAD.U32 R10, RZ, RZ, UR4 ;  /* 0x00000004ff0a7e24 */ /* 0x000fe4000f8e00ff */
[----:B------:R-:W-:Y:S07]  /*6d50*/  LEPC R20, `(.L_x_112) ;  /* 0x000000001014794e */ /* 0x000fee0000000000 */
[----:B-1--4-:R-:W-:Y:S05]  /*6d60*/  CALL.ABS.NOINC R2 ;  /* 0x0000000002007343 */ /* 0x012fea0003c00000 */
.L_x_112:
[-C--:B------:R-:W-:Y:S01]  /*6d70*/  F2FP.F16.E5M2.UNPACK_B R0, R81.reuse ;  /* 0x00000051ff00723e */ /* 0x080fe200020004ff */
[----:B------:R-:W-:Y:S05]  /*6d80*/  WARPSYNC.ALL ;  /* 0x0000000000007948 */ /* 0x000fea0003800000 */
[----:B------:R-:W-:Y:S01]  /*6d90*/  R2UR UR4, R48 ;  /* 0x00000000300472ca */ /* 0x000fe200000e0000 */
[--C-:B------:R-:W-:Y:S01]  /*6da0*/  HADD2.F32 R54, -RZ, R0.reuse.H0_H0 ;  /* 0x20000000ff367230 */ /* 0x100fe20000004100 */
[-C--:B------:R-:W-:Y:S01]  /*6db0*/  F2FP.F16.E5M2.UNPACK_B R2, R80.reuse.H1 ;  /* 0x00000050ff02723e */ /* 0x080fe200030004ff */
[----:B------:R-:W-:Y:S01]  /*6dc0*/  HADD2.F32 R55, -RZ, R0.H1_H1 ;  /* 0x30000000ff377230 */ /* 0x000fe20000004100 */
[----:B------:R-:W-:Y:S01]  /*6dd0*/  F2FP.F16.E5M2.UNPACK_B R0, R81.H1 ;  /* 0x00000051ff00723e */ /* 0x000fe200030004ff */
[----:B------:R-:W-:Y:S01]  /*6de0*/  BSSY.RECONVERGENT B0, `(.L_x_113) ;  /* 0x0000095000007945 */ /* 0x000fe20003800200 */
[----:B------:R-:W-:Y:S01]  /*6df0*/  F2FP.F16.E5M2.UNPACK_B R3, R80 ;  /* 0x00000050ff03723e */ /* 0x000fe200020004ff */
[----:B------:R-:W-:Y:S01]  /*6e00*/  HADD2.F32 R52, -RZ, R2.H0_H0 ;  /* 0x20000002ff347230 */ /* 0x000fe20000004100 */
[----:B------:R-:W-:Y:S01]  /*6e10*/  ISETP.NE.AND P0, PT, R110, RZ, PT ;  /* 0x000000ff6e00720c */ /* 0x000fe20003f05270 */
[--C-:B------:R-:W-:Y:S01]  /*6e20*/  HADD2.F32 R56, -RZ, R0.reuse.H0_H0 ;  /* 0x20000000ff387230 */ /* 0x100fe20000004100 */
[----:B------:R-:W-:Y:S01]  /*6e30*/  ISETP.NE.AND P6, PT, R118, RZ, PT ;  /* 0x000000ff7600720c */ /* 0x000fe20003fc5270 */
[----:B------:R-:W-:Y:S01]  /*6e40*/  HADD2.F32 R57, -RZ, R0.H1_H1 ;  /* 0x30000000ff397230 */ /* 0x000fe20000004100 */
[-C--:B------:R-:W-:Y:S01]  /*6e50*/  F2FP.F16.E5M2.UNPACK_B R0, R83.reuse ;  /* 0x00000053ff00723e */ /* 0x080fe200020004ff */
[----:B-1----:R-:W-:Y:S01]  /*6e60*/  LDTM.16dp32bit_t0_t15.x32 R4, tmem[UR4+0x40] ;  /* 0x00004004000479ee */ /* 0x002fe20008a80000 */
[----:B------:R-:W1:Y:S01]  /*6e70*/  LDTM.16dp32bit_t16_t31.x32 R4, tmem[UR4+0x60] ;  /* 0x00006004000479ee */ /* 0x000e620008aa0000 */
[----:B------:R-:W-:Y:S01]  /*6e80*/  HADD2.F32 R53, -RZ, R2.H1_H1 ;  /* 0x30000002ff357230 */ /* 0x000fe20000004100 */
[----:B------:R-:W-:Y:S01]  /*6e90*/  F2FP.F16.E5M2.UNPACK_B R2, R82.H1 ;  /* 0x00000052ff02723e */ /* 0x000fe200030004ff */
[--C-:B------:R-:W-:Y:S02]  /*6ea0*/  HADD2.F32 R50, -RZ, R3.reuse.H0_H0 ;  /* 0x20000003ff327230 */ /* 0x100fe40000004100 */
[--C-:B------:R-:W-:Y:S02]  /*6eb0*/  HADD2.F32 R62, -RZ, R0.reuse.H0_H0 ;  /* 0x20000000ff3e7230 */ /* 0x100fe40000004100 */
[----:B------:R-:W-:Y:S01]  /*6ec0*/  HADD2.F32 R63, -RZ, R0.H1_H1 ;  /* 0x30000000ff3f7230 */ /* 0x000fe20000004100 */
[----:B------:R-:W-:Y:S01]  /*6ed0*/  F2FP.F16.E5M2.UNPACK_B R0, R84.H1 ;  /* 0x00000054ff00723e */ /* 0x000fe200030004ff */
[--C-:B------:R-:W-:Y:S02]  /*6ee0*/  HADD2.F32 R60, -RZ, R2.reuse.H0_H0 ;  /* 0x20000002ff3c7230 */ /* 0x100fe40000004100 */
[----:B------:R-:W-:Y:S01]  /*6ef0*/  HADD2.F32 R61, -RZ, R2.H1_H1 ;  /* 0x30000002ff3d7230 */ /* 0x000fe20000004100 */
[----:B------:R-:W-:Y:S01]  /*6f00*/  F2FP.F16.E5M2.UNPACK_B R2, R83.H1 ;  /* 0x00000053ff02723e */ /* 0x000fe200030004ff */
[----:B------:R-:W-:Y:S01]  /*6f10*/  HADD2.F32 R51, -RZ, R3.H1_H1 ;  /* 0x30000003ff337230 */ /* 0x000fe20000004100 */
[----:B------:R-:W-:Y:S01]  /*6f20*/  F2FP.F16.E5M2.UNPACK_B R3, R82 ;  /* 0x00000052ff03723e */ /* 0x000fe200020004ff */
[--C-:B------:R-:W-:Y:S02]  /*6f30*/  HADD2.F32 R68, -RZ, R0.reuse.H0_H0 ;  /* 0x20000000ff447230 */ /* 0x100fe40000004100 */
[----:B------:R-:W-:Y:S01]  /*6f40*/  HADD2.F32 R69, -RZ, R0.H1_H1 ;  /* 0x30000000ff457230 */ /* 0x000fe20000004100 */
[-C--:B------:R-:W-:Y:S01]  /*6f50*/  F2FP.F16.E5M2.UNPACK_B R0, R85.reuse.H1 ;  /* 0x00000055ff00723e */ /* 0x080fe200030004ff */
[--C-:B------:R-:W-:Y:S02]  /*6f60*/  HADD2.F32 R64, -RZ, R2.reuse.H0_H0 ;  /* 0x20000002ff407230 */ /* 0x100fe40000004100 */
[----:B------:R-:W-:Y:S01]  /*6f70*/  HADD2.F32 R65, -RZ, R2.H1_H1 ;  /* 0x30000002ff417230 */ /* 0x000fe20000004100 */
[----:B------:R-:W-:Y:S01]  /*6f80*/  F2FP.F16.E5M2.UNPACK_B R2, R85 ;  /* 0x00000055ff02723e */ /* 0x000fe200020004ff */
[--C-:B------:R-:W-:Y:S02]  /*6f90*/  HADD2.F32 R58, -RZ, R3.reuse.H0_H0 ;  /* 0x20000003ff3a7230 */ /* 0x100fe40000004100 */
[C---:B-1----:R-:W-:Y:S01]  /*6fa0*/  FMUL R7, R47.reuse, R7 ;  /* 0x000000072f077220 */ /* 0x042fe20000400000 */
[----:B------:R-:W-:Y:S01]  /*6fb0*/  HADD2.F32 R59, -RZ, R3.H1_H1 ;  /* 0x30000003ff3b7230 */ /* 0x000fe20000004100 */
[----:B------:R-:W-:Y:S01]  /*6fc0*/  F2FP.F16.E5M2.UNPACK_B R3, R84 ;  /* 0x00000054ff03723e */ /* 0x000fe200020004ff */
[--C-:B------:R-:W-:Y:S02]  /*6fd0*/  HADD2.F32 R72, -RZ, R0.reuse.H0_H0 ;  /* 0x20000000ff487230 */ /* 0x100fe40000004100 */
[C---:B------:R-:W-:Y:S01]  /*6fe0*/  FMUL R11, R47.reuse, R11 ;  /* 0x0000000b2f0b7220 */ /* 0x040fe20000400000 */
[----:B------:R-:W-:Y:S01]  /*6ff0*/  HADD2.F32 R73, -RZ, R0.H1_H1 ;  /* 0x30000000ff497230 */ /* 0x000fe20000004100 */
[----:B------:R-:W-:Y:S01]  /*7000*/  F2FP.F16.E5M2.UNPACK_B R0, R87 ;  /* 0x00000057ff00723e */ /* 0x000fe200020004ff */
[--C-:B------:R-:W-:Y:S02]  /*7010*/  HADD2.F32 R70, -RZ, R2.reuse.H0_H0 ;  /* 0x20000002ff467230 */ /* 0x100fe40000004100 */
[C---:B------:R-:W-:Y:S01]  /*7020*/  FMUL R15, R47.reuse, R15 ;  /* 0x0000000f2f0f7220 */ /* 0x040fe20000400000 */
[----:B------:R-:W-:Y:S01]  /*7030*/  HADD2.F32 R71, -RZ, R2.H1_H1 ;  /* 0x30000002ff477230 */ /* 0x000fe20000004100 */
[-C--:B------:R-:W-:Y:S01]  /*7040*/  F2FP.F16.E5M2.UNPACK_B R2, R86.reuse.H1 ;  /* 0x00000056ff02723e */ /* 0x080fe200030004ff */
[--C-:B------:R-:W-:Y:S02]  /*7050*/  HADD2.F32 R66, -RZ, R3.reuse.H0_H0 ;  /* 0x20000003ff427230 */ /* 0x100fe40000004100 */
[----:B------:R-:W-:Y:S01]  /*7060*/  HADD2.F32 R67, -RZ, R3.H1_H1 ;  /* 0x30000003ff437230 */ /* 0x000fe20000004100 */
[----:B------:R-:W-:Y:S01]  /*7070*/  F2FP.F16.E5M2.UNPACK_B R3, R86 ;  /* 0x00000056ff03723e */ /* 0x000fe200020004ff */
[--C-:B------:R-:W-:Y:S02]  /*7080*/  HADD2.F32 R78, -RZ, R0.reuse.H0_H0 ;  /* 0x20000000ff4e7230 */ /* 0x100fe40000004100 */
[----:B------:R-:W-:Y:S02]  /*7090*/  HADD2.F32 R79, -RZ, R0.H1_H1 ;  /* 0x30000000ff4f7230 */ /* 0x000fe40000004100 */
[C---:B------:R-:W-:Y:S01]  /*70a0*/  FMUL R0, R47.reuse, R4 ;  /* 0x000000042f007220 */ /* 0x040fe20000400000 */
[--C-:B------:R-:W-:Y:S02]  /*70b0*/  HADD2.F32 R76, -RZ, R2.reuse.H0_H0 ;  /* 0x20000002ff4c7230 */ /* 0x100fe40000004100 */
[----:B------:R-:W-:Y:S01]  /*70c0*/  FMUL R4, R47, R8 ;  /* 0x000000082f047220 */ /* 0x000fe20000400000 */
[----:B------:R-:W-:Y:S02]  /*70d0*/  HADD2.F32 R77, -RZ, R2.H1_H1 ;  /* 0x30000002ff4d7230 */ /* 0x000fe40000004100 */
[----:B------:R-:W-:Y:S01]  /*70e0*/  FFMA R0, R49, R50, R0 ;  /* 0x0000003231007223 */ /* 0x000fe20000000000 */
[--C-:B------:R-:W-:Y:S02]  /*70f0*/  HADD2.F32 R74, -RZ, R3.reuse.H0_H0 ;  /* 0x20000003ff4a7230 */ /* 0x100fe40000004100 */
[C---:B------:R-:W-:Y:S01]  /*7100*/  FMUL R2, R47.reuse, R5 ;  /* 0x000000052f027220 */ /* 0x040fe20000400000 */
[----:B------:R-:W-:Y:S02]  /*7110*/  HADD2.F32 R75, -RZ, R3.H1_H1 ;  /* 0x30000003ff4b7230 */ /* 0x000fe40000004100 */
[C---:B------:R-:W-:Y:S01]  /*7120*/  FMUL R5, R47.reuse, R9 ;  /* 0x000000092f057220 */ /* 0x040fe20000400000 */
[----:B------:R-:W-:Y:S01]  /*7130*/  FMUL R8, R47, R12 ;  /* 0x0000000c2f087220 */ /* 0x000fe20000400000 */
[----:B------:R-:W-:Y:S01]  /*7140*/  FFMA R2, R49, R51, R2 ;  /* 0x0000003331027223 */ /* 0x000fe20000000002 */
[C---:B------:R-:W-:Y:S01]  /*7150*/  FMUL R9, R47.reuse, R13 ;  /* 0x0000000d2f097220 */ /* 0x040fe20000400000 */
[C---:B------:R-:W-:Y:S01]  /*7160*/  FMUL R12, R47.reuse, R21 ;  /* 0x000000152f0c7220 */ /* 0x040fe20000400000 */
[C---:B------:R-:W-:Y:S01]  /*7170*/  FMUL R21, R47.reuse, R30 ;  /* 0x0000001e2f157220 */ /* 0x040fe20000400000 */
[C---:B------:R-:W-:Y:S01]  /*7180*/  FMUL R13, R47.reuse, R22 ;  /* 0x000000162f0d7220 */ /* 0x040fe20000400000 */
[C---:B------:R-:W-:Y:S01]  /*7190*/  FMUL R22, R47.reuse, R31 ;  /* 0x0000001f2f167220 */ /* 0x040fe20000400000 */
        /* <DEDUP_REMOVED lines=8> */
[C---:B------:R-:W-:Y:S01]  /*7220*/  FFMA R6, R49.reuse, R56, R6 ;  /* 0x0000003831067223 */ /* 0x040fe20000000006 */
[C---:B------:R-:W-:Y:S01]  /*7230*/  FFMA R11, R49.reuse, R57, R11 ;  /* 0x00000039310b7223 */ /* 0x040fe2000000000b */
[C---:B------:R-:W-:Y:S01]  /*7240*/  FFMA R8, R49.reuse, R58, R8 ;  /* 0x0000003a31087223 */ /* 0x040fe20000000008 */
[----:B------:R-:W-:Y:S01]  /*7250*/  FFMA R9, R49, R59, R9 ;  /* 0x0000003b31097223 */ /* 0x000fe20000000009 */
[----:B------:R-:W-:Y:S01]  /*7260*/  F2FP.SATFINITE.E5M2.F32.PACK_AB_MERGE_C R52, R7, R3, RZ ;  /* 0x000000030734723e */ /* 0x000fe200048060ff */
[----:B------:R-:W-:Y:S01]  /*7270*/  FFMA R10, R49, R60, R10 ;  /* 0x0000003c310a7223 */ /* 0x000fe2000000000a */
[----:B------:R-:W-:Y:S01]  /*7280*/  F2FP.SATFINITE.E5M2.F32.PACK_AB_MERGE_C R53, R11, R6, RZ ;  /* 0x000000060b35723e */ /* 0x000fe200048060ff */
[----:B------:R-:W-:Y:S01]  /*7290*/  FFMA R15, R49, R61, R15 ;  /* 0x0000003d310f7223 */ /* 0x000fe2000000000f */
[C---:B------:R-:W-:Y:S01]  /*72a0*/  FMUL R3, R47.reuse, R16 ;  /* 0x000000102f037220 */ /* 0x040fe20000400000 */
[C---:B------:R-:W-:Y:S01]  /*72b0*/  FMUL R6, R47.reuse, R17 ;  /* 0x000000112f067220 */ /* 0x040fe20000400000 */
[----:B------:R-:W-:Y:S01]  /*72c0*/  F2FP.F16.E5M2.UNPACK_B R51, R87.H1 ;  /* 0x00000057ff33723e */ /* 0x000fe200030004ff */
[----:B------:R-:W-:Y:S01]  /*72d0*/  FMUL R11, R47, R20 ;  /* 0x000000142f0b7220 */ /* 0x000fe20000400000 */
[----:B------:R-:W-:Y:S01]  /*72e0*/  F2FP.SATFINITE.E5M2.F32.PACK_AB_MERGE_C R54, R15, R10, RZ ;  /* 0x0000000a0f36723e */ /* 0x000fe200048060ff */
[C---:B------:R-:W-:Y:S01]  /*72f0*/  FFMA R3, R49.reuse, R62, R3 ;  /* 0x0000003e31037223 */ /* 0x040fe20000000003 */
[----:B------:R-:W-:Y:S01]  /*7300*/  FFMA R6, R49, R63, R6 ;  /* 0x0000003f31067223 */ /* 0x000fe20000000006 */
[----:B------:R-:W-:Y:S01]  /*7310*/  FMUL R20, R47, R29 ;  /* 0x0000001d2f147220 */ /* 0x000fe20000400000 */
[----:B------:R-:W-:Y:S01]  /*7320*/  F2FP.SATFINITE.E5M2.F32.PACK_AB_MERGE_C R29, R5, R4, R53 ;  /* 0x00000004051d723e */ /* 0x000fe20004806035 */
[----:B------:R-:W-:Y:S01]  /*7330*/  FMUL R10, R47, R19 ;  /* 0x000000132f0a7220 */ /* 0x000fe20000400000 */
[----:B------:R-:W-:Y:S01]  /*7340*/  F2FP.SATFINITE.E5M2.F32.PACK_AB_MERGE_C R30, R9, R8, R54 ;  /* 0x00000008091e723e */ /* 0x000fe20004806036 */
        /* <DEDUP_REMOVED lines=10> */
[----:B------:R-:W-:Y:S01]  /*73f0*/  FFMA R14, R49, R69, R14 ;  /* 0x00000045310e7223 */ /* 0x000fe2000000000e */
[----:B------:R-:W-:Y:S01]  /*7400*/  FMUL R18, R47, R27 ;  /* 0x0000001b2f127220 */ /* 0x000fe20000400000 */
[C---:B------:R-:W-:Y:S01]  /*7410*/  FFMA R15, R49.reuse, R70, R15 ;  /* 0x00000046310f7223 */ /* 0x040fe2000000000f */
[C---:B------:R-:W-:Y:S01]  /*7420*/  FFMA R16, R49.reuse, R71, R16 ;  /* 0x0000004731107223 */ /* 0x040fe20000000010 */
[C---:B------:R-:W-:Y:S01]  /*7430*/  FFMA R17, R49.reuse, R72, R17 ;  /* 0x0000004831117223 */ /* 0x040fe20000000011 */
[C---:B------:R-:W-:Y:S01]  /*7440*/  FFMA R18, R49.reuse, R73, R18 ;  /* 0x0000004931127223 */ /* 0x040fe20000000012 */
[----:B------:R-:W-:Y:S01]  /*7450*/  FFMA R19, R49, R74, R19 ;  /* 0x0000004a31137223 */ /* 0x000fe20000000013 */
[----:B------:R-:W-:Y:S01]  /*7460*/  FMUL R23, R47, R32 ;  /* 0x000000202f177220 */ /* 0x000fe20000400000 */
[----:B------:R-:W-:Y:S01]  /*7470*/  FFMA R20, R49, R75, R20 ;  /* 0x0000004b31147223 */ /* 0x000fe20000000014 */
[----:B------:R-:W-:Y:S01]  /*7480*/  FMUL R24, R47, R33 ;  /* 0x000000212f187220 */ /* 0x000fe20000400000 */
[--C-:B------:R-:W-:Y:S02]  /*7490*/  HADD2.F32 R50, -RZ, R51.reuse.H0_H0 ;  /* 0x20000033ff327230 */ /* 0x100fe40000004100 */
[----:B------:R-:W-:Y:S01]  /*74a0*/  FFMA R21, R49, R76, R21 ;  /* 0x0000004c31157223 */ /* 0x000fe20000000015 */
[----:B------:R-:W-:Y:S02]  /*74b0*/  HADD2.F32 R51, -RZ, R51.H1_H1 ;  /* 0x30000033ff337230 */ /* 0x000fe40000004100 */
[----:B------:R-:W-:Y:S01]  /*74c0*/  FMUL R25, R47, R34 ;  /* 0x000000222f197220 */ /* 0x000fe20000400000 */
[----:B------:R-:W-:Y:S01]  /*74d0*/  FFMA R22, R49, R77, R22 ;  /* 0x0000004d31167223 */ /* 0x000fe20000000016 */
[----:B------:R-:W-:Y:S01]  /*74e0*/  FMUL R26, R47, R35 ;  /* 0x000000232f1a7220 */ /* 0x000fe20000400000 */
[----:B------:R-:W-:Y:S01]  /*74f0*/  F2FP.SATFINITE.E5M2.F32.PACK_AB_MERGE_C R7, R10, R7, RZ ;  /* 0x000000070a07723e */ /* 0x000fe200048060ff */
[C---:B------:R-:W-:Y:S01]  /*7500*/  FFMA R23, R49.reuse, R78, R23 ;  /* 0x0000004e31177223 */ /* 0x040fe20000000017 */
[C---:B------:R-:W-:Y:S01]  /*7510*/  FFMA R24, R49.reuse, R79, R24 ;  /* 0x0000004f31187223 */ /* 0x040fe20000000018 */
[C---:B------:R-:W-:Y:S01]  /*7520*/  FFMA R25, R49.reuse, R50, R25 ;  /* 0x0000003231197223 */ /* 0x040fe20000000019 */
[----:B------:R-:W-:Y:S01]  /*7530*/  FFMA R26, R49, R51, R26 ;  /* 0x00000033311a7223 */ /* 0x000fe2000000001a */
[----:B------:R-:W-:Y:S02]  /*7540*/  F2FP.SATFINITE.E5M2.F32.PACK_AB_MERGE_C R28, R2, R0, R52 ;  /* 0x00000000021c723e */ /* 0x000fe40004806034 */
[----:B------:R-:W-:Y:S02]  /*7550*/  F2FP.SATFINITE.E5M2.F32.PACK_AB_MERGE_C R31, R6, R3, R7 ;  /* 0x00000003061f723e */ /* 0x000fe40004806007 */
[----:B------:R-:W-:Y:S02]  /*7560*/  F2FP.SATFINITE.E5M2.F32.PACK_AB_MERGE_C R13, R14, R13, RZ ;  /* 0x0000000d0e0d723e */ /* 0x000fe400048060ff */
[----:B------:R-:W-:Y:S01]  /*7570*/  F2FP.SATFINITE.E5M2.F32.PACK_AB_MERGE_C R17, R18, R17, RZ ;  /* 0x000000111211723e */ /* 0x000fe200048060ff */
[----:B------:R1:W-:Y:S01]  /*7580*/  STS.128 [R100+UR49+0x5200], R28 ;  /* 0x0052001c64007988 */ /* 0x0003e20008000c31 */
[----:B------:R-:W-:Y:S02]  /*7590*/  F2FP.SATFINITE.E5M2.F32.PACK_AB_MERGE_C R14, R22, R21, RZ ;  /* 0x00000015160e723e */ /* 0x000fe400048060ff */
[----:B------:R-:W-:Y:S02]  /*75a0*/  F2FP.SATFINITE.E5M2.F32.PACK_AB_MERGE_C R25, R26, R25, RZ ;  /* 0x000000191a19723e */ /* 0x000fe400048060ff */
[----:B------:R-:W-:Y:S02]  /*75b0*/  F2FP.SATFINITE.E5M2.F32.PACK_AB_MERGE_C R12, R12, R11, R13 ;  /* 0x0000000b0c0c723e */ /* 0x000fe4000480600d */
[----:B------:R-:W-:Y:S02]  /*75c0*/  F2FP.SATFINITE.E5M2.F32.PACK_AB_MERGE_C R13, R16, R15, R17 ;  /* 0x0000000f100d723e */ /* 0x000fe40004806011 */
        /* <DEDUP_REMOVED lines=13> */
[----:B------:R-:W-:Y:S02]  /*76a0*/  UIADD3 UR8, UP0, UPT, UR52, 0x680, URZ ;  /* 0x0000068034087890 */ /* 0x000fe4000ff1e0ff */
[----:B------:R-:W-:Y:S02]  /*76b0*/  UIADD3 UR5, UPT, UPT, UR41, 0x40, URZ ;  /* 0x0000004029057890 */ /* 0x000fe4000fffe0ff */
[----:B------:R-:W-:Y:S02]  /*76c0*/  UIADD3 UR4, UPT, UPT, UR49, 0x5200, URZ ;  /* 0x0000520031047890 */ /* 0x000fe4000fffe0ff */
[----:B------:R-:W-:Y:S01]  /*76d0*/  UIADD3.X UR9, UPT, UPT, URZ, UR53, URZ, UP0, !UPT ;  /* 0x00000035ff097290 */ /* 0x000fe200087fe4ff */
[----:B------:R-:W-:Y:S01]  /*76e0*/  UMOV UR6, UR42 ;  /* 0x0000002a00067c82 */ /* 0x000fe20008000000 */
[----:B------:R-:W-:Y:S07]  /*76f0*/  UMOV UR7, UR36 ;  /* 0x0000002400077c82 */ /* 0x000fee0008000000 */
[----:B------:R2:W-:Y:S01]  /*7700*/  UTMASTG.3D [UR4], [UR8] ;  /* 0x00000004080073b5 */ /* 0x0005e20008010000 */
[----:B------:R0:W-:Y:S01]  /*7710*/  UTMACMDFLUSH ;  /* 0x00000000000079b7 */ /* 0x0001e20000000000 */
[----:B--2---:R-:W-:Y:S04]  /*7720*/  DEPBAR.LE SB0, 0x1 ;  /* 0x000080400000791a */ /* 0x004fe80000000000 */
.L_x_114:
[----:B------:R-:W-:Y:S05]  /*7730*/  BSYNC.RECONVERGENT B0 ;  /* 0x0000000000007941 */ /* 0x000fea0003800200 */
.L_x_113:
        /* <DEDUP_REMOVED lines=15> */
.L_x_118:
[----:B------:R-:W-:Y:S05]  /*7830*/  BSYNC B0 ;  /* 0x0000000000007941 */ /* 0x000fea0003800000 */
.L_x_117:
[----:B------:R-:W-:Y:S01]  /*7840*/  ISETP.NE.AND P0, PT, R116, RZ, PT ;  /* 0x000000ff7400720c */ /* 0x000fe20003f05270 */
[----:B------:R-:W-:Y:S11]  /*7850*/  VIADD R105, R105, 0x1 ;  /* 0x0000000169697836 */ /* 0x000ff60000000000 */
[----:B------:R-:W-:Y:S01]  /*7860*/  @!UPT UIADD3 URZ, UPT, UPT, URZ, URZ, URZ ;  /* 0x000000fffffff290 */ /* 0x000fe2000fffe0ff */
[----:B------:R3:W4:Y:S04]  /*7870*/  @P0 LDS.128 R84, [R2+0x210] ;  /* 0x0002100002540984 */ /* 0x0007280000000c00 */
[----:B------:R1:W1:Y:S01]  /*7880*/  @P0 LDS.128 R80, [R3+UR49+0x200] ;  /* 0x0002003103500984 */ /* 0x0002620008000c00 */
        /* <DEDUP_REMOVED lines=14> */
.L_x_116:
[----:B------:R-:W-:Y:S05]  /*7970*/  BSYNC B1 ;  /* 0x0000000000017941 */ /* 0x000fea0003800000 */
.L_x_115:
[----:B------:R-:W-:Y:S05]  /*7980*/  VIADD R0, R48, 0x80 ;  /* 0x0000008030007836 */ /* 0x000fea0000000000 */
[----:B------:R-:W-:Y:S04]  /*7990*/  SHF.R.U32.HI R0, RZ, 0x15, R0 ;  /* 0x00000015ff007819 */ /* 0x000fe80000011600 */
[----:B------:R-:W-:Y:S11]  /*79a0*/  LOP3.LUT P0, RZ, R0, 0x3, R101, 0x48, !PT ;  /* 0x0000000300ff7812 */ /* 0x000ff60007804865 */
[----:B------:R-:W-:Y:S02]  /*79b0*/  @!UPT UIADD3 URZ, UPT, UPT, URZ, URZ, URZ ;  /* 0x000000fffffff290 */ /* 0x000fe4000fffe0ff */
[----:B------:R-:W-:Y:S05]  /*79c0*/  @!P0 BRA `(.L_x_120) ;  /* 0x0000000000408947 */ /* 0x000fea0003800000 */
[----:B------:R-:W2:Y:S01]  /*79d0*/  LDCU.64 UR8, c[0x4][0x78] ;  /* 0x01000f00ff0877ac */ /* 0x000ea20008000a00 */
[----:B------:R-:W-:Y:S01]  /*79e0*/  MOV R3, 0x0 ;  /* 0x0000000000037802 */ /* 0x000fe20000000f00 */
[----:B-1----:R-:W-:Y:S02]  /*79f0*/  HFMA2 R12, -RZ, RZ, 0, 5.9604644775390625e-08 ;  /* 0x00000001ff0c7431 */ /* 0x002fe400000001ff */
[----:B------:R-:W-:Y:S02]  /*7a00*/  IMAD.MOV.U32 R8, RZ, RZ, 0x192 ;  /* 0x00000192ff087424 */ /* 0x000fe400078e00ff */
[----:B------:R-:W-:Y:S01]  /*7a10*/  IMAD.MOV.U32 R13, RZ, RZ, RZ ;  /* 0x000000ffff0d7224 */ /* 0x000fe200078e00ff */
[----:B------:R-:W1:Y:S01]  /*7a20*/  LDCU.64 UR6, c[0x4][0x80] ;  /* 0x01001000ff0677ac */ /* 0x000e620008000a00 */
[----:B------:R-:W3:Y:S01]  /*7a30*/  LDC.64 R2, c[0x4][R3] ;  /* 0x0100000003027b82 */ /* 0x000ee20000000a00 */
[----:B------:R-:W4:Y:S01]  /*7a40*/  LDCU.64 UR4, c[0x4][0x18] ;  /* 0x01000300ff0477ac */ /* 0x000f220008000a00 */
[----:B--2---:R-:W-:Y:S01]  /*7a50*/  MOV R5, UR9 ;  /* 0x0000000900057c02 */ /* 0x004fe20008000f00 */
[----:B------:R-:W-:Y:S01]  /*7a60*/  IMAD.U32 R4, RZ, RZ, UR8 ;  /* 0x00000008ff047e24 */ /* 0x000fe2000f8e00ff */
[----:B-1----:R-:W-:Y:S01]  /*7a70*/  MOV R7, UR7 ;  /* 0x0000000700077c02 */ /* 0x002fe20008000f00 */
[----:B------:R-:W-:Y:S01]  /*7a80*/  IMAD.U32 R6, RZ, RZ, UR6 ;  /* 0x00000006ff067e24 */ /* 0x000fe2000f8e00ff */
[----:B----4-:R-:W-:Y:S01]  /*7a90*/  MOV R11, UR5 ;  /* 0x00000005000b7c02 */ /* 0x010fe20008000f00 */
[----:B------:R-:W-:Y:S02]  /*7aa0*/  IMAD.U32 R10, RZ, RZ, UR4 ;  /* 0x00000004ff0a7e24 */ /* 0x000fe4000f8e00ff */
[----:B------:R-:W-:Y:S07]  /*7ab0*/  LEPC R20, `(.L_x_120) ;  /* 0x000000001014794e */ /* 0x000fee0000000000 */
[----:B---3--:R-:W-:Y:S05]  /*7ac0*/  CALL.ABS.NOINC R2 ;  /* 0x0000000002007343 */ /* 0x008fea0003c00000 */
.L_x_120:
        /* <DEDUP_REMOVED lines=148> */
[----:B------:R-:W-:Y:S02]  /*8410*/  UIADD3 UR8, UP0, UPT, UR52, 0x680, URZ ;  /* 0x0000068034087890 */ /* 0x000fe4000ff1e0ff */
[----:B------:R-:W-:Y:S02]  /*8420*/  UIADD3 UR5, UPT, UPT, UR41, 0x80, URZ ;  /* 0x0000008029057890 */ /* 0x000fe4000fffe0ff */
[----:B------:R-:W-:Y:S01]  /*8430*/  MOV R109, UR10 ;  /* 0x0000000a006d7c02 */ /* 0x000fe20008000f00 */
[----:B------:R-:W-:Y:S01]  /*8440*/  UIADD3.X UR9, UPT, UPT, URZ, UR53, URZ, UP0, !UPT ;  /* 0x00000035ff097290 */ /* 0x000fe200087fe4ff */
[----:B------:R-:W-:Y:S02]  /*8450*/  UMOV UR6, UR42 ;  /* 0x0000002a00067c82 */ /* 0x000fe40008000000 */
[----:B------:R-:W-:Y:S01]  /*8460*/  R2UR UR4, R109 ;  /* 0x000000006d0472ca */ /* 0x000fe200000e0000 */
[----:B------:R-:W-:Y:S11]  /*8470*/  UMOV UR7, UR36 ;  /* 0x0000002400077c82 */ /* 0x000ff60008000000 */
[----:B------:R-:W-:Y:S01]  /*8480*/  @!UPT UIADD3 URZ, UPT, UPT, URZ, URZ, URZ ;  /* 0x000000fffffff290 */ /* 0x000fe2000fffe0ff */
[----:B------:R2:W-:Y:S01]  /*8490*/  UTMASTG.3D [UR4], [UR8] ;  /* 0x00000004080073b5 */ /* 0x0005e20008010000 */
[----:B------:R0:W-:Y:S01]  /*84a0*/  UTMACMDFLUSH ;  /* 0x00000000000079b7 */ /* 0x0001e20000000000 */
[----:B--2---:R-:W-:Y:S04]  /*84b0*/  DEPBAR.LE SB0, 0x1 ;  /* 0x000080400000791a */ /* 0x004fe80000000000 */
.L_x_122:
[----:B------:R-:W-:Y:S05]  /*84c0*/  BSYNC.RECONVERGENT B0 ;  /* 0x0000000000007941 */ /* 0x000fea0003800200 */
.L_x_121:
        /* <DEDUP_REMOVED lines=15> */
.L_x_126:
[----:B------:R-:W-:Y:S05]  /*85c0*/  BSYNC B0 ;  /* 0x0000000000007941 */ /* 0x000fea0003800000 */
.L_x_125:
        /* <DEDUP_REMOVED lines=19> */
.L_x_124:
[----:B------:R-:W-:Y:S05]  /*8700*/  BSYNC B1 ;  /* 0x0000000000017941 */ /* 0x000fea0003800000 */
.L_x_123:
        /* <DEDUP_REMOVED lines=21> */
.L_x_128:
[----:B------:R-:W-:Y:S01]  /*8860*/  ISETP.NE.AND P0, PT, R110, RZ, PT ;  /* 0x000000ff6e00720c */ /* 0x000fe20003f05270 */
[----:B------:R-:W-:Y:S05]  /*8870*/  WARPSYNC.ALL ;  /* 0x0000000000007948 */ /* 0x000fea0003800000 */
[----:B------:R-:W-:Y:S01]  /*8880*/  R2UR UR4, R48 ;  /* 0x00000000300472ca */ /* 0x000fe200000e0000 */
[----:B------:R-:W-:Y:S01]  /*8890*/  BSSY.RECONVERGENT B0, `(.L_x_129) ;  /* 0x000009c000007945 */ /* 0x000fe20003800200 */
[-C--:B------:R-:W-:Y:S02]  /*88a0*/  F2FP.F16.E5M2.UNPACK_B R2, R80.reuse ;  /* 0x00000050ff02723e */ /* 0x080fe400020004ff */
[----:B------:R-:W-:Y:S02]  /*88b0*/  F2FP.F16.E5M2.UNPACK_B R80, R80.H1 ;  /* 0x00000050ff50723e */ /* 0x000fe400030004ff */
[-C--:B------:R-:W-:Y:S01]  /*88c0*/  F2FP.F16.E5M2.UNPACK_B R51, R81.reuse ;  /* 0x00000051ff33723e */ /* 0x080fe200020004ff */
[--C-:B------:R-:W-:Y:S01]  /*88d0*/  HADD2.F32 R0, -RZ, R2.reuse.H0_H0 ;  /* 0x20000002ff007230 */ /* 0x100fe20000004100 */
[----:B------:R-:W-:Y:S01]  /*88e0*/  F2FP.F16.E5M2.UNPACK_B R81, R81.H1 ;  /* 0x00000051ff51723e */ /* 0x000fe200030004ff */
[----:B------:R-:W-:Y:S01]  /*88f0*/  HADD2.F32 R2, -RZ, R2.H1_H1 ;  /* 0x30000002ff027230 */ /* 0x000fe20000004100 */
[-C--:B------:R-:W-:Y:S01]  /*8900*/  F2FP.F16.E5M2.UNPACK_B R55, R82.reuse ;  /* 0x00000052ff37723e */ /* 0x080fe200020004ff */
[--C-:B------:R-:W-:Y:S01]  /*8910*/  HADD2.F32 R3, -RZ, R80.reuse.H0_H0 ;  /* 0x20000050ff037230 */ /* 0x100fe20000004100 */
[----:B------:R-:W-:Y:S01]  /*8920*/  F2FP.F16.E5M2.UNPACK_B R82, R82.H1 ;  /* 0x00000052ff52723e */ /* 0x000fe200030004ff */
[----:B-1----:R-:W-:Y:S01]  /*8930*/  LDTM.16dp32bit_t0_t15.x32 R4, tmem[UR4+0xc0] ;  /* 0x0000c004000479ee */ /* 0x002fe20008a80000 */
[----:B------:R-:W1:Y:S01]  /*8940*/  LDTM.16dp32bit_t16_t31.x32 R4, tmem[UR4+0xe0] ;  /* 0x0000e004000479ee */ /* 0x000e620008aa0000 */
[----:B------:R-:W-:Y:S01]  /*8950*/  NOP ;  /* 0x0000000000007918 */ /* 0x000fe20000000000 */
[--C-:B------:R-:W-:Y:S01]  /*8960*/  HADD2.F32 R50, -RZ, R51.reuse.H0_H0 ;  /* 0x20000033ff327230 */ /* 0x100fe20000004100 */
[----:B------:R-:W-:Y:S01]  /*8970*/  R2UR UR5, R113 ;  /* 0x00000000710572ca */ /* 0x000fe200000e0000 */
[----:B------:R-:W-:Y:S01]  /*8980*/  HADD2.F32 R51, -RZ, R51.H1_H1 ;  /* 0x30000033ff337230 */ /* 0x000fe20000004100 */
[----:B------:R-:W-:Y:S01]  /*8990*/  F2FP.F16.E5M2.UNPACK_B R59, R83 ;  /* 0x00000053ff3b723e */ /* 0x000fe200020004ff */
[--C-:B------:R-:W-:Y:S01]  /*89a0*/  HADD2.F32 R54, -RZ, R55.reuse.H0_H0 ;  /* 0x20000037ff367230 */ /* 0x100fe20000004100 */
[----:B------:R-:W-:Y:S01]  /*89b0*/  F2FP.F16.E5M2.UNPACK_B R63, R84 ;  /* 0x00000054ff3f723e */ /* 0x000fe200020004ff */
[----:B------:R-:W-:Y:S01]  /*89c0*/  HADD2.F32 R55, -RZ, R55.H1_H1 ;  /* 0x30000037ff377230 */ /* 0x000fe20000004100 */
[----:B------:R-:W-:Y:S01]  /*89d0*/  F2FP.F16.E5M2.UNPACK_B R67, R85 ;  /* 0x00000055ff43723e */ /* 0x000fe200020004ff */
[--C-:B------:R-:W-:Y:S01]  /*89e0*/  HADD2.F32 R58, -RZ, R59.reuse.H0_H0 ;  /* 0x2000003bff3a7230 */ /* 0x100fe20000004100 */
[----:B------:R-:W-:Y:S01]  /*89f0*/  F2FP.F16.E5M2.UNPACK_B R71, R86 ;  /* 0x00000056ff47723e */ /* 0x000fe200020004ff */
[----:B------:R-:W-:Y:S01]  /*8a00*/  HADD2.F32 R59, -RZ, R59.H1_H1 ;  /* 0x3000003bff3b7230 */ /* 0x000fe20000004100 */
[----:B------:R-:W-:Y:S01]  /*8a10*/  F2FP.F16.E5M2.UNPACK_B R74, R87 ;  /* 0x00000057ff4a723e */ /* 0x000fe200020004ff */
[--C-:B------:R-:W-:Y:S01]  /*8a20*/  HADD2.F32 R62, -RZ, R63.reuse.H0_H0 ;  /* 0x2000003fff3e7230 */ /* 0x100fe20000004100 */
[----:B------:R-:W-:Y:S01]  /*8a30*/  F2FP.F16.E5M2.UNPACK_B R83, R83.H1 ;  /* 0x00000053ff53723e */ /* 0x000fe200030004ff */
[----:B------:R-:W-:Y:S01]  /*8a40*/  UIADD3 UR5, UPT, UPT, UR5, 0x130, URZ ;  /* 0x0000013005057890 */ /* 0x000fe2000fffe0ff */
[----:B------:R-:W-:Y:S01]  /*8a50*/  HADD2.F32 R63, -RZ, R63.H1_H1 ;  /* 0x3000003fff3f7230 */ /* 0x000fe20000004100 */
[----:B------:R-:W-:Y:S01]  /*8a60*/  F2FP.F16.E5M2.UNPACK_B R84, R84.H1 ;  /* 0x00000054ff54723e */ /* 0x000fe200030004ff */
[--C-:B------:R-:W-:Y:S01]  /*8a70*/  HADD2.F32 R66, -RZ, R67.reuse.H0_H0 ;  /* 0x20000043ff427230 */ /* 0x100fe20000004100 */
[----:B------:R-:W-:Y:S01]  /*8a80*/  UPRMT UR5, UR37, 0x654, UR5 ;  /* 0x0000065425057896 */ /* 0x000fe20008000005 */
[----:B------:R-:W-:Y:S01]  /*8a90*/  HADD2.F32 R67, -RZ, R67.H1_H1 ;  /* 0x30000043ff437230 */ /* 0x000fe20000004100 */
[----:B------:R-:W-:Y:S01]  /*8aa0*/  F2FP.F16.E5M2.UNPACK_B R85, R85.H1 ;  /* 0x00000055ff55723e */ /* 0x000fe200030004ff */
[--C-:B------:R-:W-:Y:S02]  /*8ab0*/  HADD2.F32 R70, -RZ, R71.reuse.H0_H0 ;  /* 0x20000047ff467230 */ /* 0x100fe40000004100 */
[C---:B-1----:R-:W-:Y:S01]  /*8ac0*/  FMUL R4, R47.reuse, R4 ;  /* 0x000000042f047220 */ /* 0x042fe20000400000 */
[C---:B------:R-:W-:Y:S01]  /*8ad0*/  FMUL R5, R47.reuse, R5 ;  /* 0x000000052f057220 */ /* 0x040fe20000400000 */
[C---:B------:R-:W-:Y:S01]  /*8ae0*/  FMUL R8, R47.reuse, R8 ;  /* 0x000000082f087220 */ /* 0x040fe20000400000 */
[----:B------:R-:W-:Y:S01]  /*8af0*/  FMUL R9, R47, R9 ;  /* 0x000000092f097220 */ /* 0x000fe20000400000 */
[C---:B------:R-:W-:Y:S01]  /*8b00*/  FFMA R4, R49.reuse, R0, R4 ;  /* 0x0000000031047223 */ /* 0x040fe20000000004 */
[----:B------:R-:W-:Y:S01]  /*8b10*/  SYNCS.ARRIVE.TRANS64.RED.A1T0 RZ, [UR5], RZ ;  /* 0x000000ffffff79a7 */ /* 0x000fe20008100405 */
        /* <DEDUP_REMOVED lines=8> */
[----:B------:R-:W-:Y:S02]  /*8ba0*/  HADD2.F32 R71, -RZ, R71.H1_H1 ;  /* 0x30000047ff477230 */ /* 0x000fe40000004100 */
[C---:B------:R-:W-:Y:S01]  /*8bb0*/  FMUL R25, R47.reuse, R30 ;  /* 0x0000001e2f197220 */ /* 0x040fe20000400000 */
[C---:B------:R-:W-:Y:S01]  /*8bc0*/  FMUL R30, R47.reuse, R35 ;  /* 0x000000232f1e7220 */ /* 0x040fe20000400000 */
[----:B------:R-:W-:Y:S02]  /*8bd0*/  HADD2.F32 R48, -RZ, R80.H1_H1 ;  /* 0x30000050ff307230 */ /* 0x000fe40000004100 */
[C---:B------:R-:W-:Y:S01]  /*8be0*/  FMUL R6, R47.reuse, R6 ;  /* 0x000000062f067220 */ /* 0x040fe20000400000 */
[C---:B------:R-:W-:Y:S01]  /*8bf0*/  FMUL R7, R47.reuse, R7 ;  /* 0x000000072f077220 */ /* 0x040fe20000400000 */
[--C-:B------:R-:W-:Y:S02]  /*8c00*/  HADD2.F32 R52, -RZ, R81.reuse.H0_H0 ;  /* 0x20000051ff347230 */ /* 0x100fe40000004100 */
[----:B------:R-:W-:Y:S01]  /*8c10*/  FMUL R10, R47, R10 ;  /* 0x0000000a2f0a7220 */ /* 0x000fe20000400000 */
[C---:B------:R-:W-:Y:S01]  /*8c20*/  FFMA R6, R49.reuse, R3, R6 ;  /* 0x0000000331067223 */ /* 0x040fe20000000006 */
[----:B------:R-:W-:Y:S02]  /*8c30*/  HADD2.F32 R53, -RZ, R81.H1_H1 ;  /* 0x30000051ff357230 */ /* 0x000fe40000004100 */
[C---:B------:R-:W-:Y:S01]  /*8c40*/  FFMA R7, R49.reuse, R48, R7 ;  /* 0x0000003031077223 */ /* 0x040fe20000000007 */
[C---:B------:R-:W-:Y:S01]  /*8c50*/  FFMA R8, R49.reuse, R50, R8 ;  /* 0x0000003231087223 */ /* 0x040fe20000000008 */
[C---:B------:R-:W-:Y:S01]  /*8c60*/  FFMA R9, R49.reuse, R51, R9 ;  /* 0x0000003331097223 */ /* 0x040fe20000000009 */
[----:B------:R-:W-:Y:S01]  /*8c70*/  FFMA R10, R49, R52, R10 ;  /* 0x00000034310a7223 */ /* 0x000fe2000000000a */
[--C-:B------:R-:W-:Y:S01]  /*8c80*/  HADD2.F32 R48, -RZ, R74.reuse.H0_H0 ;  /* 0x2000004aff307230 */ /* 0x100fe20000004100 */
[----:B------:R-:W-:Y:S01]  /*8c90*/  F2FP.SATFINITE.E5M2.F32.PACK_AB_MERGE_C R77, R7, R6, RZ ;  /* 0x00000006074d723e */ /* 0x000fe200048060ff */
[C---:B------:R-:W-:Y:S01]  /*8ca0*/  FMUL R7, R47.reuse, R24 ;  /* 0x000000182f077220 */ /* 0x040fe20000400000 */
[C---:B------:R-:W-:Y:S01]  /*8cb0*/  FMUL R24, R47.reuse, R29 ;  /* 0x0000001d2f187220 */ /* 0x040fe20000400000 */
[C---:B------:R-:W-:Y:S01]  /*8cc0*/  FMUL R29, R47.reuse, R34 ;  /* 0x000000222f1d7220 */ /* 0x040fe20000400000 */
[----:B------:R-:W-:Y:S02]  /*8cd0*/  HADD2.F32 R74, -RZ, R74.H1_H1 ;  /* 0x3000004aff4a7230 */ /* 0x000fe40000004100 */
[C---:B------:R-:W-:Y:S01]  /*8ce0*/  FMUL R11, R47.reuse, R11 ;  /* 0x0000000b2f0b7220 */ /* 0x040fe20000400000 */
[--C-:B------:R-:W-:Y:S02]  /*8cf0*/  HADD2.F32 R56, -RZ, R82.reuse.H0_H0 ;  /* 0x20000052ff387230 */ /* 0x100fe40000004100 */
[----:B------:R-:W-:Y:S01]  /*8d00*/  FMUL R14, R47, R14 ;  /* 0x0000000e2f0e7220 */ /* 0x000fe20000400000 */
[----:B------:R-:W-:Y:S02]  /*8d10*/  HADD2.F32 R57, -RZ, R82.H1_H1 ;  /* 0x30000052ff397230 */ /* 0x000fe40000004100 */
[C---:B------:R-:W-:Y:S01]  /*8d20*/  FFMA R11, R49.reuse, R53, R11 ;  /* 0x00000035310b7223 */ /* 0x040fe2000000000b */
[----:B------:R-:W-:Y:S01]  /*8d30*/  F2FP.F16.E5M2.UNPACK_B R86, R86.H1 ;  /* 0x00000056ff56723e */ /* 0x000fe200030004ff */
[C---:B------:R-:W-:Y:S01]  /*8d40*/  FFMA R12, R49.reuse, R54, R12 ;  /* 0x00000036310c7223 */ /* 0x040fe2000000000c */
[C---:B------:R-:W-:Y:S01]  /*8d50*/  FFMA R13, R49.reuse, R55, R13 ;  /* 0x00000037310d7223 */ /* 0x040fe2000000000d */
[----:B------:R-:W-:Y:S01]  /*8d60*/  F2FP.F16.E5M2.UNPACK_B R87, R87.H1 ;  /* 0x00000057ff57723e */ /* 0x000fe200030004ff */
[----:B------:R-:W-:Y:S01]  /*8d70*/  FFMA R14, R49, R56, R14 ;  /* 0x00000038310e7223 */ /* 0x000fe2000000000e */
[----:B------:R-:W-:Y:S01]  /*8d80*/  F2FP.SATFINITE.E5M2.F32.PACK_AB_MERGE_C R10, R11, R10, RZ ;  /* 0x0000000a0b0a723e */ /* 0x000fe200048060ff */
[C---:B------:R-:W-:Y:S01]  /*8d90*/  FMUL R15, R47.reuse, R15 ;  /* 0x0000000f2f0f7220 */ /* 0x040fe20000400000 */
[--C-:B------:R-:W-:Y:S02]  /*8da0*/  HADD2.F32 R60, -RZ, R83.reuse.H0_H0 ;  /* 0x20000053ff3c7230 */ /* 0x100fe40000004100 */
[----:B------:R-:W-:Y:S01]  /*8db0*/  FMUL R18, R47, R18 ;  /* 0x000000122f127220 */ /* 0x000fe20000400000 */
[----:B------:R-:W-:Y:S02]  /*8dc0*/  HADD2.F32 R61, -RZ, R83.H1_H1 ;  /* 0x30000053ff3d7230 */ /* 0x000fe40000004100 */
[----:B------:R-:W-:Y:S01]  /*8dd0*/  FFMA R15, R49, R57, R15 ;  /* 0x00000039310f7223 */ /* 0x000fe2000000000f */
[----:B------:R-:W-:Y:S01]  /*8de0*/  IADD3 R45, PT, PT, R45, 0x1, RZ ;  /* 0x000000012d2d7810 */ /* 0x000fe20007ffe0ff */
[C---:B------:R-:W-:Y:S01]  /*8df0*/  FFMA R16, R49.reuse, R58, R16 ;  /* 0x0000003a31107223 */ /* 0x040fe20000000010 */
        /* <DEDUP_REMOVED lines=8> */
[C---:B------:R-:W-:Y:S01]  /*8e80*/  FFMA R0, R49.reuse, R62, R0 ;  /* 0x0000003e31007223 */ /* 0x040fe20000000000 */
[C---:B------:R-:W-:Y:S01]  /*8e90*/  FFMA R2, R49.reuse, R63, R2 ;  /* 0x0000003f31027223 */ /* 0x040fe20000000002 */
[--C-:B------:R-:W-:Y:S02]  /*8ea0*/  HADD2.F32 R68, -RZ, R85.reuse.H0_H0 ;  /* 0x20000055ff447230 */ /* 0x100fe40000004100 */
[----:B------:R-:W-:Y:S01]  /*8eb0*/  FFMA R3, R49, R64, R3 ;  /* 0x0000004031037223 */ /* 0x000fe20000000003 */
[----:B------:R-:W-:Y:S02]  /*8ec0*/  HADD2.F32 R69, -RZ, R85.H1_H1 ;  /* 0x30000055ff457230 */ /* 0x000fe40000004100 */
[C---:B------:R-:W-:Y:S01]  /*8ed0*/  FMUL R21, R47.reuse, R26 ;  /* 0x0000001a2f157220 */ /* 0x040fe20000400000 */
[----:B------:R-:W-:Y:S01]  /*8ee0*/  FMUL R22, R47, R27 ;  /* 0x0000001b2f167220 */ /* 0x000fe20000400000 */
[C---:B------:R-:W-:Y:S01]  /*8ef0*/  FFMA R6, R49.reuse, R65, R6 ;  /* 0x0000004131067223 */ /* 0x040fe20000000006 */
[----:B------:R-:W-:Y:S01]  /*8f00*/  FFMA R7, R49, R66, R7 ;  /* 0x0000004231077223 */ /* 0x000fe20000000007 */
[----:B------:R-:W-:Y:S01]  /*8f10*/  FMUL R23, R47, R28 ;  /* 0x0000001c2f177220 */ /* 0x000fe20000400000 */
[C---:B------:R-:W-:Y:S01]  /*8f20*/  FFMA R20, R49.reuse, R67, R20 ;  /* 0x0000004331147223 */ /* 0x040fe20000000014 */
[--C-:B------:R-:W-:Y:S02]  /*8f30*/  HADD2.F32 R72, -RZ, R86.reuse.H0_H0 ;  /* 0x20000056ff487230 */ /* 0x100fe40000004100 */
[C---:B------:R-:W-:Y:S01]  /*8f40*/  FFMA R21, R49.reuse, R68, R21 ;  /* 0x0000004431157223 */ /* 0x040fe20000000015 */
[----:B------:R-:W-:Y:S02]  /*8f50*/  HADD2.F32 R73, -RZ, R86.H1_H1 ;  /* 0x30000056ff497230 */ /* 0x000fe40000004100 */
[----:B------:R-:W-:Y:S01]  /*8f60*/  FFMA R22, R49, R69, R22 ;  /* 0x0000004531167223 */ /* 0x000fe20000000016 */
[C---:B------:R-:W-:Y:S01]  /*8f70*/  FMUL R26, R47.reuse, R31 ;  /* 0x0000001f2f1a7220 */ /* 0x040fe20000400000 */
[----:B------:R-:W-:Y:S01]  /*8f80*/  FMUL R27, R47, R32 ;  /* 0x000000202f1b7220 */ /* 0x000fe20000400000 */
[----:B------:R-:W-:Y:S01]  /*8f90*/  FFMA R23, R49, R70, R23 ;  /* 0x0000004631177223 */ /* 0x000fe20000000017 */
[----:B------:R-:W-:Y:S01]  /*8fa0*/  FMUL R28, R47, R33 ;  /* 0x000000212f1c7220 */ /* 0x000fe20000400000 */
[C---:B------:R-:W-:Y:S01]  /*8fb0*/  FFMA R24, R49.reuse, R71, R24 ;  /* 0x0000004731187223 */ /* 0x040fe20000000018 */
[--C-:B------:R-:W-:Y:S02]  /*8fc0*/  HADD2.F32 R75, -RZ, R87.reuse.H0_H0 ;  /* 0x20000057ff4b7230 */ /* 0x100fe40000004100 */
[C---:B------:R-:W-:Y:S01]  /*8fd0*/  FFMA R25, R49.reuse, R72, R25 ;  /* 0x0000004831197223 */ /* 0x040fe20000000019 */
[----:B------:R-:W-:Y:S02]  /*8fe0*/  HADD2.F32 R76, -RZ, R87.H1_H1 ;  /* 0x30000057ff4c7230 */ /* 0x000fe40000004100 */
[----:B------:R-:W-:Y:S01]  /*8ff0*/  FFMA R26, R49, R73, R26 ;  /* 0x00000049311a7223 */ /* 0x000fe2000000001a */
[----:B------:R-:W-:Y:S01]  /*9000*/  F2FP.SATFINITE.E5M2.F32.PACK_AB_MERGE_C R14, R15, R14, RZ ;  /* 0x0000000e0f0e723e */ /* 0x000fe200048060ff */
[----:B------:R-:W-:Y:S01]  /*9010*/  FFMA R27, R49, R48, R27 ;  /* 0x00000030311b7223 */ /* 0x000fe2000000001b */
[----:B------:R-:W-:Y:S01]  /*9020*/  F2FP.SATFINITE.E5M2.F32.PACK_AB_MERGE_C R18, R19, R18, RZ ;  /* 0x000000121312723e */ /* 0x000fe200048060ff */
[C---:B------:R-:W-:Y:S01]  /*9030*/  FFMA R28, R49.reuse, R74, R28 ;  /* 0x0000004a311c7223 */ /* 0x040fe2000000001c */
[C---:B------:R-:W-:Y:S01]  /*9040*/  FFMA R29, R49.reuse, R75, R29 ;  /* 0x0000004b311d7223 */ /* 0x040fe2000000001d */
[----:B------:R-:W-:Y:S01]  /*9050*/  FFMA R30, R49, R76, R30 ;  /* 0x0000004c311e7223 */ /* 0x000fe2000000001e */
[----:B------:R-:W-:Y:S02]  /*9060*/  F2FP.SATFINITE.E5M2.F32.PACK_AB_MERGE_C R32, R5, R4, R77 ;  /* 0x000000040520723e */ /* 0x000fe4000480604d */
[----:B------:R-:W-:Y:S02]  /*9070*/  F2FP.SATFINITE.E5M2.F32.PACK_AB_MERGE_C R33, R9, R8, R10 ;  /* 0x000000080921723e */ /* 0x000fe4000480600a */
        /* <DEDUP_REMOVED lines=10> */
[----:B------:R-:W-:Y:S05]  /*9120*/  F2FP.SATFINITE.E5M2.F32.PACK_AB_MERGE_C R7, R28, R27, R29 ;  /* 0x0000001b1c07723e */ /* 0x000fea000480601d */
        /* <DEDUP_REMOVED lines=18> */
.L_x_130:
[----:B------:R-:W-:Y:S05]  /*9250*/  BSYNC.RECONVERGENT B0 ;  /* 0x0000000000007941 */ /* 0x000fea0003800200 */
.L_x_129:
[----:B------:R-:W-:Y:S01]  /*9260*/  BAR.SYNC.DEFER_BLOCKING 0x1, 0x80 ;  /* 0x0042000000007b1d */ /* 0x000fe20000010000 */
[----:B------:R-:W-:Y:S01]  /*9270*/  ISETP.NE.AND P2, PT, R111, RZ, PT ;  /* 0x000000ff6f00720c */ /* 0x000fe20003f45270 */
[----:B------:R-:W-:Y:S01]  /*9280*/  IMAD.IADD R14, R43, 0x1, R94 ;  /* 0x000000012b0e7824 */ /* 0x000fe200078e025e */
[----:B------:R-:W-:Y:S01]  /*9290*/  ISETP.NE.AND P0, PT, R112, 0x2, PT ;  /* 0x000000027000780c */ /* 0x000fe20003f05270 */
[----:B------:R-:W-:Y:S01]  /*92a0*/  IMAD.IADD R15, R44, 0x1, R95 ;  /* 0x000000012c0f7824 */ /* 0x000fe200078e025f */
[----:B------:R-:W-:Y:S02]  /*92b0*/  ISETP.NE.AND P1, PT, R45, 0x4, PT ;  /* 0x000000042d00780c */ /* 0x000fe40003f25270 */
[----:B------:R-:W-:Y:S02]  /*92c0*/  SEL R2, RZ, 0x1, P0 ;  /* 0x00000001ff027807 */ /* 0x000fe40000000000 */
[----:B------:R-:W-:Y:S02]  /*92d0*/  SEL R0, RZ, 0x1, P1 ;  /* 0x00000001ff007807 */ /* 0x000fe40000800000 */
[----:B------:R-:W-:Y:S02]  /*92e0*/  LOP3.LUT R106, R106, R2, RZ, 0x3c, !PT ;  /* 0x000000026a6a7212 */ /* 0x000fe400078e3cff */
[----:B------:R-:W-:Y:S02]  /*92f0*/  LOP3.LUT R107, R107, R0, RZ, 0x3c, !PT ;  /* 0x000000006b6b7212 */ /* 0x000fe400078e3cff */
[----:B------:R-:W-:Y:S02]  /*9300*/  @P2 R2UR UR36, R103 ;  /* 0x00000000672422ca */ /* 0x000fe400000e0000 */
[----:B------:R-:W-:Y:S02]  /*9310*/  SEL R112, R112, RZ, P0 ;  /* 0x000000ff70707207 */ /* 0x000fe40000000000 */
[----:B------:R-:W-:Y:S01]  /*9320*/  SEL R45, R45, RZ, P1 ;  /* 0x000000ff2d2d7207 */ /* 0x000fe20000800000 */
[----:B------:R-:W-:Y:S10]  /*9330*/  @P2 BRA `(.L_x_131) ;  /* 0xffffffbc00382947 */ /* 0x000ff4000383ffff */
[----:B------:R-:W-:Y:S05]  /*9340*/  EXIT ;  /* 0x000000000000794d */ /* 0x000fea0003800000 */
.L_x_20:
[----:B--2---:R2:W1:Y:S02]  /*9350*/  SYNCS.PHASECHK.TRANS64.TRYWAIT P0, [R2+URZ+0x160], R3 ;  /* 0x00016003020075a7 */ /* 0x00446400080011ff */
[----:B-1----:R-:W-:Y:S05]  /*9360*/  @!P0 NANOSLEEP.SYNCS 0x989680 ;  /* 0x009896800000895d */ /* 0x002fea0003900000 */
[----:B------:R-:W1:Y:S02]  /*9370*/  @!P0 SYNCS.PHASECHK.TRANS64 P0, [R2+URZ+0x160], R3 ;  /* 0x00016003020085a7 */ /* 0x000e6400080010ff */
[----:B-1----:R-:W-:Y:S05]  /*9380*/  @!P0 BRA `(.L_x_20) ;  /* 0xfffffffc00f08947 */ /* 0x002fea000383ffff */
[----:B------:R-:W-:Y:S05]  /*9390*/  BRA `(.L_x_132) ;  /* 0xffffff8000cc7947 */ /* 0x000fea000383ffff */
.L_x_23:
[----:B-1----:R-:W-:-:S07]  /*93a0*/  MOV R2, UR33 ;  /* 0x0000002100027c02 */ /* 0x002fce0008000f00 */
.L_x_133:
[----:B-1----:R1:W2:Y:S02]  /*93b0*/  SYNCS.PHASECHK.TRANS64.TRYWAIT P0, [R2+URZ+0x50], R4 ;  /* 0x00005004020075a7 */ /* 0x0022a400080011ff */
[----:B--2---:R-:W-:Y:S05]  /*93c0*/  @!P0 NANOSLEEP.SYNCS 0x989680 ;  /* 0x009896800000895d */ /* 0x004fea0003900000 */
[----:B------:R-:W2:Y:S02]  /*93d0*/  @!P0 SYNCS.PHASECHK.TRANS64 P0, [R2+URZ+0x50], R4 ;  /* 0x00005004020085a7 */ /* 0x000ea400080010ff */
[----:B--2---:R-:W-:Y:S05]  /*93e0*/  @!P0 BRA `(.L_x_133) ;  /* 0xfffffffc00f08947 */ /* 0x004fea000383ffff */
[----:B------:R-:W-:Y:S05]  /*93f0*/  BRA `(.L_x_22) ;  /* 0xffffff84001c7947 */ /* 0x000fea000383ffff */
.L_x_29:
[----:B-1----:R-:W-:-:S07]  /*9400*/  MOV R2, UR17 ;  /* 0x0000001100027c02 */ /* 0x002fce0008000f00 */
.L_x_134:
[----:B-1----:R1:W2:Y:S02]  /*9410*/  SYNCS.PHASECHK.TRANS64.TRYWAIT P0, [R2+URZ+0x50], R4 ;  /* 0x00005004020075a7 */ /* 0x0022a400080011ff */
[----:B--2---:R-:W-:Y:S05]  /*9420*/  @!P0 NANOSLEEP.SYNCS 0x989680 ;  /* 0x009896800000895d */ /* 0x004fea0003900000 */
[----:B------:R-:W2:Y:S02]  /*9430*/  @!P0 SYNCS.PHASECHK.TRANS64 P0, [R2+URZ+0x50], R4 ;  /* 0x00005004020085a7 */ /* 0x000ea400080010ff */
[----:B--2---:R-:W-:Y:S05]  /*9440*/  @!P0 BRA `(.L_x_134) ;  /* 0xfffffffc00f08947 */ /* 0x004fea000383ffff */
[----:B------:R-:W-:Y:S05]  /*9450*/  BRA `(.L_x_28) ;  /* 0xffffff8400c47947 */ /* 0x000fea000383ffff */
.L_x_33:
[----:B-1----:R1:W2:Y:S02]  /*9460*/  SYNCS.PHASECHK.TRANS64.TRYWAIT P0, [R2+URZ+0xf0], R3 ;  /* 0x0000f003020075a7 */ /* 0x0022a400080011ff */
[----:B--2---:R-:W-:Y:S05]  /*9470*/  @!P0 NANOSLEEP.SYNCS 0x989680 ;  /* 0x009896800000895d */ /* 0x004fea0003900000 */
[----:B------:R-:W2:Y:S02]  /*9480*/  @!P0 SYNCS.PHASECHK.TRANS64 P0, [R2+URZ+0xf0], R3 ;  /* 0x0000f003020085a7 */ /* 0x000ea400080010ff */
[----:B--2---:R-:W-:Y:S05]  /*9490*/  @!P0 BRA `(.L_x_33) ;  /* 0xfffffffc00f08947 */ /* 0x004fea000383ffff */
[----:B------:R-:W-:Y:S05]  /*94a0*/  BRA `(.L_x_135) ;  /* 0xffffff8800547947 */ /* 0x000fea000383ffff */
.L_x_37:
[----:B----4-:R-:W-:-:S07]  /*94b0*/  MOV R0, UR5 ;  /* 0x0000000500007c02 */ /* 0x010fce0008000f00 */
.L_x_136:
[----:B-1----:R1:W2:Y:S02]  /*94c0*/  SYNCS.PHASECHK.TRANS64.TRYWAIT P0, [R0+URZ], R2 ;  /* 0x00000002000075a7 */ /* 0x0022a400080011ff */
[----:B--2---:R-:W-:Y:S05]  /*94d0*/  @!P0 NANOSLEEP.SYNCS 0x989680 ;  /* 0x009896800000895d */ /* 0x004fea0003900000 */
[----:B------:R-:W2:Y:S02]  /*94e0*/  @!P0 SYNCS.PHASECHK.TRANS64 P0, [R0+URZ], R2 ;  /* 0x00000002000085a7 */ /* 0x000ea400080010ff */
[----:B--2---:R-:W-:Y:S05]  /*94f0*/  @!P0 BRA `(.L_x_136) ;  /* 0xfffffffc00f08947 */ /* 0x004fea000383ffff */
[----:B------:R-:W-:Y:S05]  /*9500*/  BRA `(.L_x_137) ;  /* 0xffffff8c00c47947 */ /* 0x000fea000383ffff */
.L_x_38:
[----:B----4-:R-:W-:-:S07]  /*9510*/  MOV R0, UR5 ;  /* 0x0000000500007c02 */ /* 0x010fce0008000f00 */
.L_x_138:
[----:B-1----:R1:W2:Y:S02]  /*9520*/  SYNCS.PHASECHK.TRANS64.TRYWAIT P0, [R0+URZ], R3 ;  /* 0x00000003000075a7 */ /* 0x0022a400080011ff */
[----:B--2---:R-:W-:Y:S05]  /*9530*/  @!P0 NANOSLEEP.SYNCS 0x989680 ;  /* 0x009896800000895d */ /* 0x004fea0003900000 */
[----:B------:R-:W2:Y:S02]  /*9540*/  @!P0 SYNCS.PHASECHK.TRANS64 P0, [R0+URZ], R3 ;  /* 0x00000003000085a7 */ /* 0x000ea400080010ff */
[----:B--2---:R-:W-:Y:S05]  /*9550*/  @!P0 BRA `(.L_x_138) ;  /* 0xfffffffc00f08947 */ /* 0x004fea000383ffff */
[----:B------:R-:W-:Y:S05]  /*9560*/  BRA `(.L_x_139) ;  /* 0xffffff8c00d07947 */ /* 0x000fea000383ffff */
.L_x_39:
[----:B----4-:R-:W-:-:S07]  /*9570*/  MOV R0, UR5 ;  /* 0x0000000500007c02 */ /* 0x010fce0008000f00 */
.L_x_140:
[----:B-1----:R1:W2:Y:S02]  /*9580*/  SYNCS.PHASECHK.TRANS64.TRYWAIT P0, [R0+URZ], R3 ;  /* 0x00000003000075a7 */ /* 0x0022a400080011ff */
[----:B--2---:R-:W-:Y:S05]  /*9590*/  @!P0 NANOSLEEP.SYNCS 0x989680 ;  /* 0x009896800000895d */ /* 0x004fea0003900000 */
[----:B------:R-:W2:Y:S02]  /*95a0*/  @!P0 SYNCS.PHASECHK.TRANS64 P0, [R0+URZ], R3 ;  /* 0x00000003000085a7 */ /* 0x000ea400080010ff */
[----:B--2---:R-:W-:Y:S05]  /*95b0*/  @!P0 BRA `(.L_x_140) ;  /* 0xfffffffc00f08947 */ /* 0x004fea000383ffff */
[----:B------:R-:W-:Y:S05]  /*95c0*/  BRA `(.L_x_141) ;  /* 0xffffff8c00dc7947 */ /* 0x000fea000383ffff */
.L_x_40:
[----:B----4-:R-:W-:-:S07]  /*95d0*/  MOV R0, UR5 ;  /* 0x0000000500007c02 */ /* 0x010fce0008000f00 */
.L_x_142:
[----:B-1----:R1:W2:Y:S02]  /*95e0*/  SYNCS.PHASECHK.TRANS64.TRYWAIT P0, [R0+URZ], R3 ;  /* 0x00000003000075a7 */ /* 0x0022a400080011ff */
[----:B--2---:R-:W-:Y:S05]  /*95f0*/  @!P0 NANOSLEEP.SYNCS 0x989680 ;  /* 0x009896800000895d */ /* 0x004fea0003900000 */
[----:B------:R-:W2:Y:S02]  /*9600*/  @!P0 SYNCS.PHASECHK.TRANS64 P0, [R0+URZ], R3 ;  /* 0x00000003000085a7 */ /* 0x000ea400080010ff */
[----:B--2---:R-:W-:Y:S05]  /*9610*/  @!P0 BRA `(.L_x_142) ;  /* 0xfffffffc00f08947 */ /* 0x004fea000383ffff */
[----:B------:R-:W-:Y:S05]  /*9620*/  BRA `(.L_x_143) ;  /* 0xffffff8c00e87947 */ /* 0x000fea000383ffff */
.L_x_41:
[----:B----4-:R-:W-:-:S07]  /*9630*/  MOV R0, UR5 ;  /* 0x0000000500007c02 */ /* 0x010fce0008000f00 */
.L_x_144:
[----:B-1----:R1:W2:Y:S02]  /*9640*/  SYNCS.PHASECHK.TRANS64.TRYWAIT P0, [R0+URZ], R3 ;  /* 0x00000003000075a7 */ /* 0x0022a400080011ff */
[----:B--2---:R-:W-:Y:S05]  /*9650*/  @!P0 NANOSLEEP.SYNCS 0x989680 ;  /* 0x009896800000895d */ /* 0x004fea0003900000 */
[----:B------:R-:W2:Y:S02]  /*9660*/  @!P0 SYNCS.PHASECHK.TRANS64 P0, [R0+URZ], R3 ;  /* 0x00000003000085a7 */ /* 0x000ea400080010ff */
[----:B--2---:R-:W-:Y:S05]  /*9670*/  @!P0 BRA `(.L_x_144) ;  /* 0xfffffffc00f08947 */ /* 0x004fea000383ffff */
[----:B------:R-:W-:Y:S05]  /*9680*/  BRA `(.L_x_145) ;  /* 0xffffff8c00f47947 */ /* 0x000fea000383ffff */
.L_x_42:
[----:B----4-:R-:W-:-:S07]  /*9690*/  MOV R0, UR5 ;  /* 0x0000000500007c02 */ /* 0x010fce0008000f00 */
.L_x_146:
[----:B-1----:R1:W2:Y:S02]  /*96a0*/  SYNCS.PHASECHK.TRANS64.TRYWAIT P0, [R0+URZ], R3 ;  /* 0x00000003000075a7 */ /* 0x0022a400080011ff */
[----:B--2---:R-:W-:Y:S05]  /*96b0*/  @!P0 NANOSLEEP.SYNCS 0x989680 ;  /* 0x009896800000895d */ /* 0x004fea0003900000 */
[----:B------:R-:W2:Y:S02]  /*96c0*/  @!P0 SYNCS.PHASECHK.TRANS64 P0, [R0+URZ], R3 ;  /* 0x00000003000085a7 */ /* 0x000ea400080010ff */
[----:B--2---:R-:W-:Y:S05]  /*96d0*/  @!P0 BRA `(.L_x_146) ;  /* 0xfffffffc00f08947 */ /* 0x004fea000383ffff */
[----:B------:R-:W-:Y:S05]  /*96e0*/  BRA `(.L_x_147) ;  /* 0xffffff9000007947 */ /* 0x000fea000383ffff */
.L_x_43:
[----:B----4-:R-:W-:-:S07]  /*96f0*/  MOV R0, UR5 ;  /* 0x0000000500007c02 */ /* 0x010fce0008000f00 */
.L_x_148:
[----:B-1----:R1:W2:Y:S02]  /*9700*/  SYNCS.PHASECHK.TRANS64.TRYWAIT P0, [R0+URZ], R3 ;  /* 0x00000003000075a7 */ /* 0x0022a400080011ff */
[----:B--2---:R-:W-:Y:S05]  /*9710*/  @!P0 NANOSLEEP.SYNCS 0x989680 ;  /* 0x009896800000895d */ /* 0x004fea0003900000 */
[----:B------:R-:W2:Y:S02]  /*9720*/  @!P0 SYNCS.PHASECHK.TRANS64 P0, [R0+URZ], R3 ;  /* 0x00000003000085a7 */ /* 0x000ea400080010ff */
[----:B--2---:R-:W-:Y:S05]  /*9730*/  @!P0 BRA `(.L_x_148) ;  /* 0xfffffffc00f08947 */ /* 0x004fea000383ffff */
[----:B------:R-:W-:Y:S05]  /*9740*/  BRA `(.L_x_149) ;  /* 0xffffff90000c7947 */ /* 0x000fea000383ffff */
.L_x_44:
[----:B----4-:R-:W-:-:S07]  /*9750*/  MOV R0, UR5 ;  /* 0x0000000500007c02 */ /* 0x010fce0008000f00 */
.L_x_150:
[----:B-1----:R1:W2:Y:S02]  /*9760*/  SYNCS.PHASECHK.TRANS64.TRYWAIT P0, [R0+URZ], R3 ;  /* 0x00000003000075a7 */ /* 0x0022a400080011ff */
[----:B--2---:R-:W-:Y:S05]  /*9770*/  @!P0 NANOSLEEP.SYNCS 0x989680 ;  /* 0x009896800000895d */ /* 0x004fea0003900000 */
[----:B------:R-:W2:Y:S02]  /*9780*/  @!P0 SYNCS.PHASECHK.TRANS64 P0, [R0+URZ], R3 ;  /* 0x00000003000085a7 */ /* 0x000ea400080010ff */
[----:B--2---:R-:W-:Y:S05]  /*9790*/  @!P0 BRA `(.L_x_150) ;  /* 0xfffffffc00f08947 */ /* 0x004fea000383ffff */
[----:B------:R-:W-:Y:S05]  /*97a0*/  BRA `(.L_x_151) ;  /* 0xffffff9000187947 */ /* 0x000fea000383ffff */
.L_x_45:
[----:B----4-:R-:W-:-:S07]  /*97b0*/  MOV R0, UR5 ;  /* 0x0000000500007c02 */ /* 0x010fce0008000f00 */
.L_x_152:
[----:B-1----:R1:W2:Y:S02]  /*97c0*/  SYNCS.PHASECHK.TRANS64.TRYWAIT P0, [R0+URZ], R3 ;  /* 0x00000003000075a7 */ /* 0x0022a400080011ff */
[----:B--2---:R-:W-:Y:S05]  /*97d0*/  @!P0 NANOSLEEP.SYNCS 0x989680 ;  /* 0x009896800000895d */ /* 0x004fea0003900000 */
[----:B------:R-:W2:Y:S02]  /*97e0*/  @!P0 SYNCS.PHASECHK.TRANS64 P0, [R0+URZ], R3 ;  /* 0x00000003000085a7 */ /* 0x000ea400080010ff */
[----:B--2---:R-:W-:Y:S05]  /*97f0*/  @!P0 BRA `(.L_x_152) ;  /* 0xfffffffc00f08947 */ /* 0x004fea000383ffff */
[----:B------:R-:W-:Y:S05]  /*9800*/  BRA `(.L_x_153) ;  /* 0xffffff9000247947 */ /* 0x000fea000383ffff */
.L_x_48:
[----:B-1----:R1:W2:Y:S02]  /*9810*/  SYNCS.PHASECHK.TRANS64.TRYWAIT P0, [R0+URZ+0x150], R4 ;  /* 0x00015004000075a7 */ /* 0x0022a400080011ff */
[----:B--2---:R-:W-:Y:S05]  /*9820*/  @!P0 NANOSLEEP.SYNCS 0x989680 ;  /* 0x009896800000895d */ /* 0x004fea0003900000 */
[----:B------:R-:W2:Y:S02]  /*9830*/  @!P0 SYNCS.PHASECHK.TRANS64 P0, [R0+URZ+0x150], R4 ;  /* 0x00015004000085a7 */ /* 0x000ea400080010ff */
[----:B--2---:R-:W-:Y:S05]  /*9840*/  @!P0 BRA `(.L_x_48) ;  /* 0xfffffffc00f08947 */ /* 0x004fea000383ffff */
[----:B------:R-:W-:Y:S05]  /*9850*/  BRA `(.L_x_154) ;  /* 0xffffff9000807947 */ /* 0x000fea000383ffff */
.L_x_49:
[----:B------:R-:W-:-:S07]  /*9860*/  MOV R0, UR5 ;  /* 0x0000000500007c02 */ /* 0x000fce0008000f00 */
.L_x_155:
[----:B-1----:R1:W2:Y:S02]  /*9870*/  SYNCS.PHASECHK.TRANS64.TRYWAIT P0, [R0+URZ+0x100], R5 ;  /* 0x00010005000075a7 */ /* 0x0022a400080011ff */
[----:B--2---:R-:W-:Y:S05]  /*9880*/  @!P0 NANOSLEEP.SYNCS 0x989680 ;  /* 0x009896800000895d */ /* 0x004fea0003900000 */
[----:B------:R-:W2:Y:S02]  /*9890*/  @!P0 SYNCS.PHASECHK.TRANS64 P0, [R0+URZ+0x100], R5 ;  /* 0x00010005000085a7 */ /* 0x000ea400080010ff */
[----:B--2---:R-:W-:Y:S05]  /*98a0*/  @!P0 BRA `(.L_x_155) ;  /* 0xfffffffc00f08947 */ /* 0x004fea000383ffff */
[----:B------:R-:W-:Y:S05]  /*98b0*/  BRA `(.L_x_156) ;  /* 0xffffff9000907947 */ /* 0x000fea000383ffff */
.L_x_50:
[----:B-1----:R1:W2:Y:S02]  /*98c0*/  SYNCS.PHASECHK.TRANS64.TRYWAIT P1, [R0+URZ+0xf0], R4 ;  /* 0x0000f004000075a7 */ /* 0x0022a400080211ff */
[----:B--2---:R-:W-:Y:S05]  /*98d0*/  @!P1 NANOSLEEP.SYNCS 0x989680 ;  /* 0x009896800000995d */ /* 0x004fea0003900000 */
[----:B------:R-:W2:Y:S02]  /*98e0*/  @!P1 SYNCS.PHASECHK.TRANS64 P1, [R0+URZ+0xf0], R4 ;  /* 0x0000f004000095a7 */ /* 0x000ea400080210ff */
[----:B--2---:R-:W-:Y:S05]  /*98f0*/  @!P1 BRA `(.L_x_50) ;  /* 0xfffffffc00f09947 */ /* 0x004fea000383ffff */
[----:B------:R-:W-:Y:S05]  /*9900*/  BRA `(.L_x_157) ;  /* 0xffffff9000c07947 */ /* 0x000fea000383ffff */
.L_x_53:
[----:B------:R-:W-:-:S07]  /*9910*/  MOV R0, UR5 ;  /* 0x0000000500007c02 */ /* 0x000fce0008000f00 */
.L_x_158:
[----:B-1----:R1:W2:Y:S02]  /*9920*/  SYNCS.PHASECHK.TRANS64.TRYWAIT P0, [R0+URZ+0x100], R2 ;  /* 0x00010002000075a7 */ /* 0x0022a400080011ff */
[----:B--2---:R-:W-:Y:S05]  /*9930*/  @!P0 NANOSLEEP.SYNCS 0x989680 ;  /* 0x009896800000895d */ /* 0x004fea0003900000 */
[----:B------:R-:W2:Y:S02]  /*9940*/  @!P0 SYNCS.PHASECHK.TRANS64 P0, [R0+URZ+0x100], R2 ;  /* 0x00010002000085a7 */ /* 0x000ea400080010ff */
[----:B--2---:R-:W-:Y:S05]  /*9950*/  @!P0 BRA `(.L_x_158) ;  /* 0xfffffffc00f08947 */ /* 0x004fea000383ffff */
[----:B------:R-:W-:Y:S05]  /*9960*/  BRA `(.L_x_52) ;  /* 0xffffff9400147947 */ /* 0x000fea000383ffff */
.L_x_60:
[----:B-1----:R1:W2:Y:S02]  /*9970*/  SYNCS.PHASECHK.TRANS64.TRYWAIT P1, [R0+URZ+0xf0], R2 ;  /* 0x0000f002000075a7 */ /* 0x0022a400080211ff */
[----:B--2---:R-:W-:Y:S05]  /*9980*/  @!P1 NANOSLEEP.SYNCS 0x989680 ;  /* 0x009896800000995d */ /* 0x004fea0003900000 */
[----:B------:R-:W2:Y:S02]  /*9990*/  @!P1 SYNCS.PHASECHK.TRANS64 P1, [R0+URZ+0xf0], R2 ;  /* 0x0000f002000095a7 */ /* 0x000ea400080210ff */
[----:B--2---:R-:W-:Y:S05]  /*99a0*/  @!P1 BRA `(.L_x_60) ;  /* 0xfffffffc00f09947 */ /* 0x004fea000383ffff */
[----:B------:R-:W-:Y:S05]  /*99b0*/  BRA `(.L_x_159) ;  /* 0xffffff9800707947 */ /* 0x000fea000383ffff */
.L_x_61:
[----:B------:R-:W-:-:S07]  /*99c0*/  MOV R2, UR8 ;  /* 0x0000000800027c02 */ /* 0x000fce0008000f00 */
.L_x_160:
[----:B-1----:R1:W2:Y:S02]  /*99d0*/  SYNCS.PHASECHK.TRANS64.TRYWAIT P0, [R2+URZ+0x130], R0 ;  /* 0x00013000020075a7 */ /* 0x0022a400080011ff */
[----:B--2---:R-:W-:Y:S05]  /*99e0*/  @!P0 NANOSLEEP.SYNCS 0x989680 ;  /* 0x009896800000895d */ /* 0x004fea0003900000 */
[----:B------:R-:W2:Y:S02]  /*99f0*/  @!P0 SYNCS.PHASECHK.TRANS64 P0, [R2+URZ+0x130], R0 ;  /* 0x00013000020085a7 */ /* 0x000ea400080010ff */
[----:B--2---:R-:W-:Y:S05]  /*9a00*/  @!P0 BRA `(.L_x_160) ;  /* 0xfffffffc00f08947 */ /* 0x004fea000383ffff */
[----:B------:R-:W-:Y:S05]  /*9a10*/  BRA `(.L_x_161) ;  /* 0xffffff9800c07947 */ /* 0x000fea000383ffff */
.L_x_64:
[----:B------:R-:W-:Y:S07]  /*9a20*/  MOV R0, UR7 ;  /* 0x0000000700007c02 */ /* 0x000fee0008000f00 */
.L_x_162:
[----:B-1----:R1:W2:Y:S02]  /*9a30*/  SYNCS.PHASECHK.TRANS64.TRYWAIT P0, [R0+URZ], R2 ;  /* 0x00000002000075a7 */ /* 0x0022a400080011ff */
[----:B--2---:R-:W-:Y:S05]  /*9a40*/  @!P0 NANOSLEEP.SYNCS 0x989680 ;  /* 0x009896800000895d */ /* 0x004fea0003900000 */
[----:B------:R-:W2:Y:S02]  /*9a50*/  @!P0 SYNCS.PHASECHK.TRANS64 P0, [R0+URZ], R2 ;  /* 0x00000002000085a7 */ /* 0x000ea400080010ff */
[----:B--2---:R-:W-:Y:S05]  /*9a60*/  @!P0 BRA `(.L_x_162) ;  /* 0xfffffffc00f08947 */ /* 0x004fea000383ffff */
[----:B------:R-:W-:Y:S05]  /*9a70*/  BRA `(.L_x_63) ;  /* 0xffffff9800dc7947 */ /* 0x000fea000383ffff */
.L_x_67:
[----:B------:R-:W-:-:S07]  /*9a80*/  MOV R0, UR5 ;  /* 0x0000000500007c02 */ /* 0x000fce0008000f00 */
.L_x_163:
[----:B--2---:R2:W3:Y:S02]  /*9a90*/  SYNCS.PHASECHK.TRANS64.TRYWAIT P0, [R0+URZ], R2 ;  /* 0x00000002000075a7 */ /* 0x0044e400080011ff */
[----:B---3--:R-:W-:Y:S05]  /*9aa0*/  @!P0 NANOSLEEP.SYNCS 0x989680 ;  /* 0x009896800000895d */ /* 0x008fea0003900000 */
[----:B------:R-:W3:Y:S02]  /*9ab0*/  @!P0 SYNCS.PHASECHK.TRANS64 P0, [R0+URZ], R2 ;  /* 0x00000002000085a7 */ /* 0x000ee400080010ff */
[----:B---3--:R-:W-:Y:S05]  /*9ac0*/  @!P0 BRA `(.L_x_163) ;  /* 0xfffffffc00f08947 */ /* 0x008fea000383ffff */
[----:B------:R-:W-:Y:S05]  /*9ad0*/  BRA `(.L_x_164) ;  /* 0xffffff9c00907947 */ /* 0x000fea000383ffff */
.L_x_68:
[----:B------:R-:W-:-:S07]  /*9ae0*/  MOV R0, UR5 ;  /* 0x0000000500007c02 */ /* 0x000fce0008000f00 */
.L_x_165:
[----:B-1----:R1:W2:Y:S02]  /*9af0*/  SYNCS.PHASECHK.TRANS64.TRYWAIT P0, [R0+URZ], R3 ;  /* 0x00000003000075a7 */ /* 0x0022a400080011ff */
[----:B--2---:R-:W-:Y:S05]  /*9b00*/  @!P0 NANOSLEEP.SYNCS 0x989680 ;  /* 0x009896800000895d */ /* 0x004fea0003900000 */
[----:B------:R-:W2:Y:S02]  /*9b10*/  @!P0 SYNCS.PHASECHK.TRANS64 P0, [R0+URZ], R3 ;  /* 0x00000003000085a7 */ /* 0x000ea400080010ff */
[----:B--2---:R-:W-:Y:S05]  /*9b20*/  @!P0 BRA `(.L_x_165) ;  /* 0xfffffffc00f08947 */ /* 0x004fea000383ffff */
[----:B------:R-:W-:Y:S05]  /*9b30*/  BRA `(.L_x_166) ;  /* 0xffffff9c009c7947 */ /* 0x000fea000383ffff */
.L_x_69:
[----:B------:R-:W-:-:S07]  /*9b40*/  MOV R0, UR5 ;  /* 0x0000000500007c02 */ /* 0x000fce0008000f00 */
.L_x_167:
[----:B-1----:R1:W2:Y:S02]  /*9b50*/  SYNCS.PHASECHK.TRANS64.TRYWAIT P0, [R0+URZ], R3 ;  /* 0x00000003000075a7 */ /* 0x0022a400080011ff */
[----:B--2---:R-:W-:Y:S05]  /*9b60*/  @!P0 NANOSLEEP.SYNCS 0x989680 ;  /* 0x009896800000895d */ /* 0x004fea0003900000 */
[----:B------:R-:W2:Y:S02]  /*9b70*/  @!P0 SYNCS.PHASECHK.TRANS64 P0, [R0+URZ], R3 ;  /* 0x00000003000085a7 */ /* 0x000ea400080010ff */
[----:B--2---:R-:W-:Y:S05]  /*9b80*/  @!P0 BRA `(.L_x_167) ;  /* 0xfffffffc00f08947 */ /* 0x004fea000383ffff */
[----:B------:R-:W-:Y:S05]  /*9b90*/  BRA `(.L_x_168) ;  /* 0xffffff9c00a87947 */ /* 0x000fea000383ffff */
.L_x_70:
[----:B-1----:R-:W-:-:S07]  /*9ba0*/  MOV R0, UR7 ;  /* 0x0000000700007c02 */ /* 0x002fce0008000f00 */
.L_x_169:
[----:B-1----:R1:W2:Y:S02]  /*9bb0*/  SYNCS.PHASECHK.TRANS64.TRYWAIT P0, [R0+URZ], R2 ;  /* 0x00000002000075a7 */ /* 0x0022a400080011ff */
[----:B--2---:R-:W-:Y:S05]  /*9bc0*/  @!P0 NANOSLEEP.SYNCS 0x989680 ;  /* 0x009896800000895d */ /* 0x004fea0003900000 */
[----:B------:R-:W2:Y:S02]  /*9bd0*/  @!P0 SYNCS.PHASECHK.TRANS64 P0, [R0+URZ], R2 ;  /* 0x00000002000085a7 */ /* 0x000ea400080010ff */
[----:B--2---:R-:W-:Y:S05]  /*9be0*/  @!P0 BRA `(.L_x_169) ;  /* 0xfffffffc00f08947 */ /* 0x004fea000383ffff */
[----:B------:R-:W-:Y:S05]  /*9bf0*/  BRA `(.L_x_170) ;  /* 0xffffff9c00b47947 */ /* 0x000fea000383ffff */
.L_x_75:
[----:B--2---:R2:W3:Y:S02]  /*9c00*/  SYNCS.PHASECHK.TRANS64.TRYWAIT P0, [R0+URZ+0xf0], R2 ;  /* 0x0000f002000075a7 */ /* 0x0044e400080011ff */
[----:B---3--:R-:W-:Y:S05]  /*9c10*/  @!P0 NANOSLEEP.SYNCS 0x989680 ;  /* 0x009896800000895d */ /* 0x008fea0003900000 */
[----:B------:R-:W3:Y:S02]  /*9c20*/  @!P0 SYNCS.PHASECHK.TRANS64 P0, [R0+URZ+0xf0], R2 ;  /* 0x0000f002000085a7 */ /* 0x000ee400080010ff */
[----:B---3--:R-:W-:Y:S05]  /*9c30*/  @!P0 BRA `(.L_x_75) ;  /* 0xfffffffc00f08947 */ /* 0x008fea000383ffff */
[----:B------:R-:W-:Y:S05]  /*9c40*/  BRA `(.L_x_171) ;  /* 0xffffffa000c07947 */ /* 0x000fea000383ffff */
.L_x_78:
[----:B------:R-:W-:Y:S07]  /*9c50*/  MOV R0, UR7 ;  /* 0x0000000700007c02 */ /* 0x000fee0008000f00 */
.L_x_172:
[----:B--2---:R2:W3:Y:S02]  /*9c60*/  SYNCS.PHASECHK.TRANS64.TRYWAIT P0, [R0+URZ+0xe8], R2 ;  /* 0x0000e802000075a7 */ /* 0x0044e400080011ff */
[----:B---3--:R-:W-:Y:S05]  /*9c70*/  @!P0 NANOSLEEP.SYNCS 0x989680 ;  /* 0x009896800000895d */ /* 0x008fea0003900000 */
[----:B------:R-:W3:Y:S02]  /*9c80*/  @!P0 SYNCS.PHASECHK.TRANS64 P0, [R0+URZ+0xe8], R2 ;  /* 0x0000e802000085a7 */ /* 0x000ee400080010ff */
[----:B---3--:R-:W-:Y:S05]  /*9c90*/  @!P0 BRA `(.L_x_172) ;  /* 0xfffffffc00f08947 */ /* 0x008fea000383ffff */
[----:B------:R-:W-:Y:S05]  /*9ca0*/  BRA `(.L_x_77) ;  /* 0xffffffa400a07947 */ /* 0x000fea000383ffff */
.L_x_81:
[----:B------:R-:W-:Y:S07]  /*9cb0*/  MOV R0, UR7 ;  /* 0x0000000700007c02 */ /* 0x000fee0008000f00 */
.L_x_173:
[----:B-1----:R1:W2:Y:S02]  /*9cc0*/  SYNCS.PHASECHK.TRANS64.TRYWAIT P0, [R0+URZ+0xc0], R14 ;  /* 0x0000c00e000075a7 */ /* 0x0022a400080011ff */
[----:B--2---:R-:W-:Y:S05]  /*9cd0*/  @!P0 NANOSLEEP.SYNCS 0x989680 ;  /* 0x009896800000895d */ /* 0x004fea0003900000 */
[----:B------:R-:W2:Y:S02]  /*9ce0*/  @!P0 SYNCS.PHASECHK.TRANS64 P0, [R0+URZ+0xc0], R14 ;  /* 0x0000c00e000085a7 */ /* 0x000ea400080010ff */
[----:B--2---:R-:W-:Y:S05]  /*9cf0*/  @!P0 BRA `(.L_x_173) ;  /* 0xfffffffc00f08947 */ /* 0x004fea000383ffff */
[----:B------:R-:W-:Y:S05]  /*9d00*/  BRA `(.L_x_174) ;  /* 0xffffffa800187947 */ /* 0x000fea000383ffff */
.L_x_82:
[----:B------:R-:W-:Y:S07]  /*9d10*/  MOV R0, UR7 ;  /* 0x0000000700007c02 */ /* 0x000fee0008000f00 */
.L_x_175:
[----:B-1----:R1:W2:Y:S02]  /*9d20*/  SYNCS.PHASECHK.TRANS64.TRYWAIT P0, [R0+URZ+0xc8], R14 ;  /* 0x0000c80e000075a7 */ /* 0x0022a400080011ff */
[----:B--2---:R-:W-:Y:S05]  /*9d30*/  @!P0 NANOSLEEP.SYNCS 0x989680 ;  /* 0x009896800000895d */ /* 0x004fea0003900000 */
[----:B------:R-:W2:Y:S02]  /*9d40*/  @!P0 SYNCS.PHASECHK.TRANS64 P0, [R0+URZ+0xc8], R14 ;  /* 0x0000c80e000085a7 */ /* 0x000ea400080010ff */
[----:B--2---:R-:W-:Y:S05]  /*9d50*/  @!P0 BRA `(.L_x_175) ;  /* 0xfffffffc00f08947 */ /* 0x004fea000383ffff */
[----:B------:R-:W-:Y:S05]  /*9d60*/  BRA `(.L_x_176) ;  /* 0xffffffa800507947 */ /* 0x000fea000383ffff */
.L_x_83:
[----:B------:R-:W-:Y:S07]  /*9d70*/  MOV R0, UR7 ;  /* 0x0000000700007c02 */ /* 0x000fee0008000f00 */
.L_x_177:
[----:B-1----:R1:W2:Y:S02]  /*9d80*/  SYNCS.PHASECHK.TRANS64.TRYWAIT P0, [R0+URZ+0xd0], R14 ;  /* 0x0000d00e000075a7 */ /* 0x0022a400080011ff */
[----:B--2---:R-:W-:Y:S05]  /*9d90*/  @!P0 NANOSLEEP.SYNCS 0x989680 ;  /* 0x009896800000895d */ /* 0x004fea0003900000 */
[----:B------:R-:W2:Y:S02]  /*9da0*/  @!P0 SYNCS.PHASECHK.TRANS64 P0, [R0+URZ+0xd0], R14 ;  /* 0x0000d00e000085a7 */ /* 0x000ea400080010ff */
[----:B--2---:R-:W-:Y:S05]  /*9db0*/  @!P0 BRA `(.L_x_177) ;  /* 0xfffffffc00f08947 */ /* 0x004fea000383ffff */
[----:B------:R-:W-:Y:S05]  /*9dc0*/  BRA `(.L_x_178) ;  /* 0xffffffa800947947 */ /* 0x000fea000383ffff */
.L_x_84:
[----:B------:R-:W-:Y:S07]  /*9dd0*/  MOV R0, UR7 ;  /* 0x0000000700007c02 */ /* 0x000fee0008000f00 */
.L_x_179:
[----:B-1----:R1:W2:Y:S02]  /*9de0*/  SYNCS.PHASECHK.TRANS64.TRYWAIT P0, [R0+URZ+0xd8], R14 ;  /* 0x0000d80e000075a7 */ /* 0x0022a400080011ff */
[----:B--2---:R-:W-:Y:S05]  /*9df0*/  @!P0 NANOSLEEP.SYNCS 0x989680 ;  /* 0x009896800000895d */ /* 0x004fea0003900000 */
[----:B------:R-:W2:Y:S02]  /*9e00*/  @!P0 SYNCS.PHASECHK.TRANS64 P0, [R0+URZ+0xd8], R14 ;  /* 0x0000d80e000085a7 */ /* 0x000ea400080010ff */
[----:B--2---:R-:W-:Y:S05]  /*9e10*/  @!P0 BRA `(.L_x_179) ;  /* 0xfffffffc00f08947 */ /* 0x004fea000383ffff */
[----:B------:R-:W-:Y:S05]  /*9e20*/  BRA `(.L_x_180) ;  /* 0xffffffac00187947 */ /* 0x000fea000383ffff */
.L_x_86:
[----:B------:R-:W-:-:S07]  /*9e30*/  MOV R0, UR7 ;  /* 0x0000000700007c02 */ /* 0x000fce0008000f00 */
.L_x_181:
[----:B-1----:R1:W3:Y:S02]  /*9e40*/  SYNCS.PHASECHK.TRANS64.TRYWAIT P0, [R0+URZ+0xc0], R2 ;  /* 0x0000c002000075a7 */ /* 0x0022e400080011ff */
[----:B---3--:R-:W-:Y:S05]  /*9e50*/  @!P0 NANOSLEEP.SYNCS 0x989680 ;  /* 0x009896800000895d */ /* 0x008fea0003900000 */
[----:B------:R-:W3:Y:S02]  /*9e60*/  @!P0 SYNCS.PHASECHK.TRANS64 P0, [R0+URZ+0xc0], R2 ;  /* 0x0000c002000085a7 */ /* 0x000ee400080010ff */
[----:B---3--:R-:W-:Y:S05]  /*9e70*/  @!P0 BRA `(.L_x_181) ;  /* 0xfffffffc00f08947 */ /* 0x008fea000383ffff */
[----:B------:R-:W-:Y:S05]  /*9e80*/  BRA `(.L_x_182) ;  /* 0xffffffac00887947 */ /* 0x000fea000383ffff */
.L_x_87:
[----:B-1----:R-:W-:-:S07]  /*9e90*/  MOV R0, UR7 ;  /* 0x0000000700007c02 */ /* 0x002fce0008000f00 */
.L_x_183:
[----:B-1----:R1:W3:Y:S02]  /*9ea0*/  SYNCS.PHASECHK.TRANS64.TRYWAIT P0, [R0+URZ+0xc8], R2 ;  /* 0x0000c802000075a7 */ /* 0x0022e400080011ff */
[----:B---3--:R-:W-:Y:S05]  /*9eb0*/  @!P0 NANOSLEEP.SYNCS 0x989680 ;  /* 0x009896800000895d */ /* 0x008fea0003900000 */
[----:B------:R-:W3:Y:S02]  /*9ec0*/  @!P0 SYNCS.PHASECHK.TRANS64 P0, [R0+URZ+0xc8], R2 ;  /* 0x0000c802000085a7 */ /* 0x000ee400080010ff */
[----:B---3--:R-:W-:Y:S05]  /*9ed0*/  @!P0 BRA `(.L_x_183) ;  /* 0xfffffffc00f08947 */ /* 0x008fea000383ffff */
[----:B------:R-:W-:Y:S05]  /*9ee0*/  BRA `(.L_x_184) ;  /* 0xffffffac00787947 */ /* 0x000fea000383ffff */
.L_x_88:
[----:B-1----:R-:W-:-:S07]  /*9ef0*/  MOV R0, UR7 ;  /* 0x0000000700007c02 */ /* 0x002fce0008000f00 */
.L_x_185:
[----:B-1----:R1:W3:Y:S02]  /*9f00*/  SYNCS.PHASECHK.TRANS64.TRYWAIT P0, [R0+URZ+0xd0], R2 ;  /* 0x0000d002000075a7 */ /* 0x0022e400080011ff */
[----:B---3--:R-:W-:Y:S05]  /*9f10*/  @!P0 NANOSLEEP.SYNCS 0x989680 ;  /* 0x009896800000895d */ /* 0x008fea0003900000 */
[----:B------:R-:W3:Y:S02]  /*9f20*/  @!P0 SYNCS.PHASECHK.TRANS64 P0, [R0+URZ+0xd0], R2 ;  /* 0x0000d002000085a7 */ /* 0x000ee400080010ff */
[----:B---3--:R-:W-:Y:S05]  /*9f30*/  @!P0 BRA `(.L_x_185) ;  /* 0xfffffffc00f08947 */ /* 0x008fea000383ffff */
[----:B------:R-:W-:Y:S05]  /*9f40*/  BRA `(.L_x_186) ;  /* 0xffffffac00687947 */ /* 0x000fea000383ffff */
.L_x_90:
[----:B--2---:R2:W4:Y:S02]  /*9f50*/  SYNCS.PHASECHK.TRANS64.TRYWAIT P0, [R0+URZ+0xf0], R2 ;  /* 0x0000f002000075a7 */ /* 0x00452400080011ff */
[----:B----4-:R-:W-:Y:S05]  /*9f60*/  @!P0 NANOSLEEP.SYNCS 0x989680 ;  /* 0x009896800000895d */ /* 0x010fea0003900000 */
[----:B------:R-:W4:Y:S02]  /*9f70*/  @!P0 SYNCS.PHASECHK.TRANS64 P0, [R0+URZ+0xf0], R2 ;  /* 0x0000f002000085a7 */ /* 0x000f2400080010ff */
[----:B----4-:R-:W-:Y:S05]  /*9f80*/  @!P0 BRA `(.L_x_90) ;  /* 0xfffffffc00f08947 */ /* 0x010fea000383ffff */
[----:B------:R-:W-:Y:S05]  /*9f90*/  BRA `(.L_x_187) ;  /* 0xffffffb000347947 */ /* 0x000fea000383ffff */
.L_x_101:
[----:B-1----:R1:W3:Y:S02]  /*9fa0*/  SYNCS.PHASECHK.TRANS64.TRYWAIT P1, [R2+URZ+0xa0], R0 ;  /* 0x0000a000020075a7 */ /* 0x0022e400080211ff */
[----:B---3--:R-:W-:Y:S05]  /*9fb0*/  @!P1 NANOSLEEP.SYNCS 0x989680 ;  /* 0x009896800000995d */ /* 0x008fea0003900000 */
[----:B------:R-:W3:Y:S02]  /*9fc0*/  @!P1 SYNCS.PHASECHK.TRANS64 P1, [R2+URZ+0xa0], R0 ;  /* 0x0000a000020095a7 */ /* 0x000ee400080210ff */
[----:B---3--:R-:W-:Y:S05]  /*9fd0*/  @!P1 BRA `(.L_x_101) ;  /* 0xfffffffc00f09947 */ /* 0x008fea000383ffff */
[----:B------:R-:W-:Y:S05]  /*9fe0*/  BRA `(.L_x_100) ;  /* 0xffffffbc004c7947 */ /* 0x000fea000383ffff */
.L_x_103:
[----:B-1----:R1:W2:Y:S02]  /*9ff0*/  SYNCS.PHASECHK.TRANS64.TRYWAIT P0, [R113+URZ+0x110], R3 ;  /* 0x00011003710075a7 */ /* 0x0022a400080011ff */
[----:B--2---:R-:W-:Y:S05]  /*a000*/  @!P0 NANOSLEEP.SYNCS 0x989680 ;  /* 0x009896800000895d */ /* 0x004fea0003900000 */
[----:B------:R-:W2:Y:S02]  /*a010*/  @!P0 SYNCS.PHASECHK.TRANS64 P0, [R113+URZ+0x110], R3 ;  /* 0x00011003710085a7 */ /* 0x000ea400080010ff */
[----:B--2---:R-:W-:Y:S05]  /*a020*/  @!P0 BRA `(.L_x_103) ;  /* 0xfffffffc00f08947 */ /* 0x004fea000383ffff */
[----:B------:R-:W-:Y:S05]  /*a030*/  BRA `(.L_x_102) ;  /* 0xffffffbc00a07947 */ /* 0x000fea000383ffff */
.L_x_111:
[----:B--2---:R2:W3:Y:S02]  /*a040*/  SYNCS.PHASECHK.TRANS64.TRYWAIT P0, [R0+URZ+0xa0], R3 ;  /* 0x0000a003000075a7 */ /* 0x0044e400080011ff */
[----:B---3--:R-:W-:Y:S05]  /*a050*/  @!P0 NANOSLEEP.SYNCS 0x989680 ;  /* 0x009896800000895d */ /* 0x008fea0003900000 */
[----:B------:R-:W3:Y:S02]  /*a060*/  @!P0 SYNCS.PHASECHK.TRANS64 P0, [R0+URZ+0xa0], R3 ;  /* 0x0000a003000085a7 */ /* 0x000ee400080010ff */
[----:B---3--:R-:W-:Y:S05]  /*a070*/  @!P0 BRA `(.L_x_111) ;  /* 0xfffffffc00f08947 */ /* 0x008fea000383ffff */
[----:B------:R-:W-:Y:S05]  /*a080*/  BRA `(.L_x_110) ;  /* 0xffffffc800907947 */ /* 0x000fea000383ffff */
.L_x_119:
[----:B--2---:R2:W3:Y:S02]  /*a090*/  SYNCS.PHASECHK.TRANS64.TRYWAIT P0, [R0+URZ+0xa0], R4 ;  /* 0x0000a004000075a7 */ /* 0x0044e400080011ff */
[----:B---3--:R-:W-:Y:S05]  /*a0a0*/  @!P0 NANOSLEEP.SYNCS 0x989680 ;  /* 0x009896800000895d */ /* 0x008fea0003900000 */
[----:B------:R-:W3:Y:S02]  /*a0b0*/  @!P0 SYNCS.PHASECHK.TRANS64 P0, [R0+URZ+0xa0], R4 ;  /* 0x0000a004000085a7 */ /* 0x000ee400080010ff */
[----:B---3--:R-:W-:Y:S05]  /*a0c0*/  @!P0 BRA `(.L_x_119) ;  /* 0xfffffffc00f08947 */ /* 0x008fea000383ffff */
[----:B------:R-:W-:Y:S05]  /*a0d0*/  BRA `(.L_x_118) ;  /* 0xffffffd400d47947 */ /* 0x000fea000383ffff */
.L_x_127:
[----:B--2---:R2:W3:Y:S02]  /*a0e0*/  SYNCS.PHASECHK.TRANS64.TRYWAIT P0, [R0+URZ+0xa0], R4 ;  /* 0x0000a004000075a7 */ /* 0x0044e400080011ff */
[----:B---3--:R-:W-:Y:S05]  /*a0f0*/  @!P0 NANOSLEEP.SYNCS 0x989680 ;  /* 0x009896800000895d */ /* 0x008fea0003900000 */
[----:B------:R-:W3:Y:S02]  /*a100*/  @!P0 SYNCS.PHASECHK.TRANS64 P0, [R0+URZ+0xa0], R4 ;  /* 0x0000a004000085a7 */ /* 0x000ee400080010ff */
[----:B---3--:R-:W-:Y:S05]  /*a110*/  @!P0 BRA `(.L_x_127) ;  /* 0xfffffffc00f08947 */ /* 0x008fea000383ffff */
[----:B------:R-:W-:Y:S05]  /*a120*/  BRA `(.L_x_126) ;  /* 0xffffffe400247947 */ /* 0x000fea000383ffff */
        .weak           $__internal_0_$__cuda_sm10x_tcgen05_guardrail_trap_col_being_dealloced_not_returned_by_alloc
        .type           $__internal_0_$__cuda_sm10x_tcgen05_guardrail_trap_col_being_dealloced_not_returned_by_alloc,@function
        .size           $__internal_0_$__cuda_sm10x_tcgen05_guardrail_trap_col_being_dealloced_not_returned_by_alloc,($__internal_1_$__cuda_sm10x_tcgen05_guardrail_trap_phase_invalid_during_alloc - $__internal_0_$__cuda_sm10x_tcgen05_guardrail_trap_col_being_dealloced_not_returned_by_alloc)
$__internal_0_$__cuda_sm10x_tcgen05_guardrail_trap_col_being_dealloced_not_returned_by_alloc:
[----:B------:R-:W-:Y:S05]  /*a130*/  BPT.TRAP 0x1 ;  /* 0x000000040000795c */ /* 0x000fea0000300000 */
[----:B------:R-:W-:-:S04]  /*a140*/  HFMA2 R3, -RZ, RZ, 0, 0 ;  /* 0x00000000ff037431 */ /* 0x000fc800000001ff */
[----:B------:R-:W-:Y:S05]  /*a150*/  RET.REL.NODEC R2 `(_ZN7cutlass13device_kernelINS_4gemm6kernel13GemmUniversalIN4cute5tupleIJiiiiEEENS1_10collective13CollectiveMmaINS1_35MainloopSm100TmaUmmaWarpSpecializedILi10ELi2ELi4ENS5_IJNS4_1CILi1EEESB_SB_EEEEENS5_IJNSA_ILi64EEENSA_ILi256EEESE_EEENS_12float_e5m2_tENS5_IJSB_llEEESH_NS5_IJlSB_lEEENS4_8TiledMMAINS4_8MMA_AtomIJNS4_10MMA_TraitsINS4_19SM100_MMA_F8F6F4_SSEJSH_SH_fSE_SF_NS4_17integral_constantINS4_4UMMA5MajorELSQ_1EEENSO_ISQ_LSQ_0EEENSO_INSP_7ScaleInELST_0EEESU_EEEEEENS4_6LayoutISC_NS5_IJNSA_ILi0EEESY_SY_EEEEENS5_IJNS4_10UnderscoreES11_S11_EEEEENS4_13SM90_TMA_LOADENS4_14ComposedLayoutINS4_7SwizzleILi2ELi4ELi3EEENS4_18smem_ptr_flag_bitsILi8EEENSX_INS5_IJSE_NSA_ILi8EEEEEENS5_IJSB_SE_EEEEEEEvNS4_8identityES14_NS15_IS17_S19_NSX_INS5_IJS1A_SE_EEENS5_IJSE_SB_EEEEEEEvS1F_EENS_8epilogue10collective18CollectiveEpilogueINS1L_23Sm100TmaWarpSpecializedILi4ELi2ELi32ELb0ELb0EEEJSG_NS5_IJNSX_ISE_SB_EES1Q_EEESH_SJ_SH_SJ_NS1L_6fusion15FusionCallbacksIS1P_NS1S_17LinearCombinationISH_fSH_fLNS_15FloatRoundStyleE2EEESG_S1R_JEEENS4_5SM1004TMEM4LOAD26SM100_TMEM_LOAD_16dp32b32xES14_S1J_NS4_39AutoVectorizingCopyWithAssumedAlignmentILi128EEENS4_14SM90_TMA_STOREES1J_S23_S23_EEEvvEEEEvNT_6ParamsE) ;  /* 0xffffff5c02a87950 */ /* 0x000fea0003c3ffff */
        .weak           $__internal_1_$__cuda_sm10x_tcgen05_guardrail_trap_phase_invalid_during_alloc
        .type           $__internal_1_$__cuda_sm10x_tcgen05_guardrail_trap_phase_invalid_during_alloc,@function
        .size           $__internal_1_$__cuda_sm10x_tcgen05_guardrail_trap_phase_invalid_during_alloc,($__internal_2_$__cuda_sm10x_tcgen05_guardrail_trap_unallocated_columns_being_dealloced - $__internal_1_$__cuda_sm10x_tcgen05_guardrail_trap_phase_invalid_during_alloc)
$__internal_1_$__cuda_sm10x_tcgen05_guardrail_trap_phase_invalid_during_alloc:
[----:B------:R-:W-:Y:S05]  /*a160*/  BPT.TRAP 0x1 ;  /* 0x000000040000795c */ /* 0x000fea0000300000 */
[----:B------:R-:W-:-:S04]  /*a170*/  MOV R3, 0x0 ;  /* 0x0000000000037802 */ /* 0x000fc80000000f00 */
[----:B------:R-:W-:Y:S05]  /*a180*/  RET.REL.NODEC R2 `(_ZN7cutlass13device_kernelINS_4gemm6kernel13GemmUniversalIN4cute5tupleIJiiiiEEENS1_10collective13CollectiveMmaINS1_35MainloopSm100TmaUmmaWarpSpecializedILi10ELi2ELi4ENS5_IJNS4_1CILi1EEESB_SB_EEEEENS5_IJNSA_ILi64EEENSA_ILi256EEESE_EEENS_12float_e5m2_tENS5_IJSB_llEEESH_NS5_IJlSB_lEEENS4_8TiledMMAINS4_8MMA_AtomIJNS4_10MMA_TraitsINS4_19SM100_MMA_F8F6F4_SSEJSH_SH_fSE_SF_NS4_17integral_constantINS4_4UMMA5MajorELSQ_1EEENSO_ISQ_LSQ_0EEENSO_INSP_7ScaleInELST_0EEESU_EEEEEENS4_6LayoutISC_NS5_IJNSA_ILi0EEESY_SY_EEEEENS5_IJNS4_10UnderscoreES11_S11_EEEEENS4_13SM90_TMA_LOADENS4_14ComposedLayoutINS4_7SwizzleILi2ELi4ELi3EEENS4_18smem_ptr_flag_bitsILi8EEENSX_INS5_IJSE_NSA_ILi8EEEEEENS5_IJSB_SE_EEEEEEEvNS4_8identityES14_NS15_IS17_S19_NSX_INS5_IJS1A_SE_EEENS5_IJSE_SB_EEEEEEEvS1F_EENS_8epilogue10collective18CollectiveEpilogueINS1L_23Sm100TmaWarpSpecializedILi4ELi2ELi32ELb0ELb0EEEJSG_NS5_IJNSX_ISE_SB_EES1Q_EEESH_SJ_SH_SJ_NS1L_6fusion15FusionCallbacksIS1P_NS1S_17LinearCombinationISH_fSH_fLNS_15FloatRoundStyleE2EEESG_S1R_JEEENS4_5SM1004TMEM4LOAD26SM100_TMEM_LOAD_16dp32b32xES14_S1J_NS4_39AutoVectorizingCopyWithAssumedAlignmentILi128EEENS4_14SM90_TMA_STOREES1J_S23_S23_EEEvvEEEEvNT_6ParamsE) ;  /* 0xffffff5c029c7950 */ /* 0x000fea0003c3ffff */
        .weak           $__internal_2_$__cuda_sm10x_tcgen05_guardrail_trap_unallocated_columns_being_dealloced
        .type           $__internal_2_$__cuda_sm10x_tcgen05_guardrail_trap_unallocated_columns_being_dealloced,@function
        .size           $__internal_2_$__cuda_sm10x_tcgen05_guardrail_trap_unallocated_columns_being_dealloced,(.L_x_189 - $__internal_2_$__cuda_sm10x_tcgen05_guardrail_trap_unallocated_columns_being_dealloced)
$__internal_2_$__cuda_sm10x_tcgen05_guardrail_trap_unallocated_columns_being_dealloced:
[----:B------:R-:W-:Y:S05]  /*a190*/  BPT.TRAP 0x1 ;  /* 0x000000040000795c */ /* 0x000fea0000300000 */
[----:B------:R-:W-:-:S04]  /*a1a0*/  HFMA2 R3, -RZ, RZ, 0, 0 ;  /* 0x00000000ff037431 */ /* 0x000fc800000001ff */
[----:B------:R-:W-:Y:S05]  /*a1b0*/  RET.REL.NODEC R2 `(_ZN7cutlass13device_kernelINS_4gemm6kernel13GemmUniversalIN4cute5tupleIJiiiiEEENS1_10collective13CollectiveMmaINS1_35MainloopSm100TmaUmmaWarpSpecializedILi10ELi2ELi4ENS5_IJNS4_1CILi1EEESB_SB_EEEEENS5_IJNSA_ILi64EEENSA_ILi256EEESE_EEENS_12float_e5m2_tENS5_IJSB_llEEESH_NS5_IJlSB_lEEENS4_8TiledMMAINS4_8MMA_AtomIJNS4_10MMA_TraitsINS4_19SM100_MMA_F8F6F4_SSEJSH_SH_fSE_SF_NS4_17integral_constantINS4_4UMMA5MajorELSQ_1EEENSO_ISQ_LSQ_0EEENSO_INSP_7ScaleInELST_0EEESU_EEEEEENS4_6LayoutISC_NS5_IJNSA_ILi0EEESY_SY_EEEEENS5_IJNS4_10UnderscoreES11_S11_EEEEENS4_13SM90_TMA_LOADENS4_14ComposedLayoutINS4_7SwizzleILi2ELi4ELi3EEENS4_18smem_ptr_flag_bitsILi8EEENSX_INS5_IJSE_NSA_ILi8EEEEEENS5_IJSB_SE_EEEEEEEvNS4_8identityES14_NS15_IS17_S19_NSX_INS5_IJS1A_SE_EEENS5_IJSE_SB_EEEEEEEvS1F_EENS_8epilogue10collective18CollectiveEpilogueINS1L_23Sm100TmaWarpSpecializedILi4ELi2ELi32ELb0ELb0EEEJSG_NS5_IJNSX_ISE_SB_EES1Q_EEESH_SJ_SH_SJ_NS1L_6fusion15FusionCallbacksIS1P_NS1S_17LinearCombinationISH_fSH_fLNS_15FloatRoundStyleE2EEESG_S1R_JEEENS4_5SM1004TMEM4LOAD26SM100_TMEM_LOAD_16dp32b32xES14_S1J_NS4_39AutoVectorizingCopyWithAssumedAlignmentILi128EEENS4_14SM90_TMA_STOREES1J_S23_S23_EEEvvEEEEvNT_6ParamsE) ;  /* 0xffffff5c02907950 */ /* 0x000fea0003c3ffff */
.L_x_188:
[----:B------:R-:W-:-:S00]  /*a1c0*/  BRA `(.L_x_188) ;  /* 0xfffffffc00fc7947 */ /* 0x000fc0000383ffff */
[----:B------:R-:W-:-:S00]  /*a1d0*/  NOP ;  /* 0x0000000000007918 */ /* 0x000fc00000000000 */
        /* <DEDUP_REMOVED lines=10> */
.L_x_189:


//--------------------- .nv.global.init           --------------------------
	.section	.nv.global.init,"aw",@progbits
.nv.global.init:
	.type		$str$27,@object
	.size		$str$27,($str$28 - $str$27)
$str$27:
        /*0000*/ 	.byte	0x28, 0x61, 0x64, 0x64, 0x72, 0x65, 0x73, 0x73, 0x20, 0x26, 0x20, 0x6d, 0x61, 0x73, 0x6b, 0x29
        /*0010*/ 	.byte	0x20, 0x3d, 0x3d, 0x20, 0x30, 0x00
	.type		$str$28,@object
	.size		$str$28,($str$26 - $str$28)
$str$28:
        /*0016*/ 	.byte	0x2f, 0x74, 0x6d, 0x70, 0x2f, 0x63, 0x75, 0x74, 0x6c, 0x61, 0x73, 0x73, 0x5f, 0x73, 0x77, 0x65
        /*0026*/ 	.byte	0x65, 0x70, 0x5f, 0x73, 0x72, 0x63, 0x2f, 0x69, 0x6e, 0x63, 0x6c, 0x75, 0x64, 0x65, 0x2f, 0x63
        /*0036*/ 	.byte	0x75, 0x74, 0x65, 0x2f, 0x70, 0x6f, 0x69, 0x6e, 0x74, 0x65, 0x72, 0x5f, 0x66, 0x6c, 0x61, 0x67
        /*0046*/ 	.byte	0x67, 0x65, 0x64, 0x2e, 0x68, 0x70, 0x70, 0x00
	.type		$str$26,@object
	.size		$str$26,($str$25 - $str$26)
$str$26:
        /*004e*/ 	.byte	0x2f, 0x74, 0x6d, 0x70, 0x2f, 0x63, 0x75, 0x74, 0x6c, 0x61, 0x73, 0x73, 0x5f, 0x73, 0x77, 0x65
        /*005e*/ 	.byte	0x65, 0x70, 0x5f, 0x73, 0x72, 0x63, 0x2f, 0x69, 0x6e, 0x63, 0x6c, 0x75, 0x64, 0x65, 0x2f, 0x63
        /*006e*/ 	.byte	0x75, 0x74, 0x65, 0x2f, 0x61, 0x74, 0x6f, 0x6d, 0x2f, 0x63, 0x6f, 0x70, 0x79, 0x5f, 0x74, 0x72
        /*007e*/ 	.byte	0x61, 0x69, 0x74, 0x73, 0x5f, 0x73, 0x6d, 0x31, 0x30, 0x30, 0x2e, 0x68, 0x70, 0x70, 0x00
	.type		$str$25,@object
	.size		$str$25,(__unnamed_1 - $str$25)
$str$25:
        /*008d*/ 	.byte	0x28, 0x28, 0x75, 0x69, 0x6e, 0x74, 0x33, 0x32, 0x5f, 0x74, 0x28, 0x74, 0x68, 0x72, 0x65, 0x61
        /*009d*/ 	.byte	0x64, 0x49, 0x64, 0x78, 0x2e, 0x78, 0x29, 0x20, 0x2f, 0x20, 0x33, 0x32, 0x29, 0x20, 0x25, 0x20
        /*00ad*/ 	.byte	0x34, 0x29, 0x20, 0x3d, 0x3d, 0x20, 0x28, 0x28, 0x28, 0x74, 0x6d, 0x65, 0x6d, 0x5f, 0x61, 0x64
        /*00bd*/ 	.byte	0x64, 0x72, 0x20, 0x3e, 0x3e, 0x20, 0x31, 0x36, 0x29, 0x20, 0x2f, 0x20, 0x33, 0x32, 0x29, 0x20
        /*00cd*/ 	.byte	0x25, 0x20, 0x34, 0x29, 0x00
	.type		__unnamed_1,@object
	.size		__unnamed_1,(__unnamed_2 - __unnamed_1)
__unnamed_1:
        /*00d2*/ 	.byte	0x61, 0x75, 0x74, 0x6f, 0x20, 0x63, 0x75, 0x74, 0x65, 0x3a, 0x3a, 0x61, 0x73, 0x5f, 0x70, 0x6f
        /* <DEDUP_REMOVED lines=24> */
        /*0262*/ 	.byte	0x3c, 0x34, 0x30, 0x39, 0x36, 0x3e, 0x3e, 0x3e, 0x3e, 0x5d, 0x00
	.type		__unnamed_2,@object
	.size		__unnamed_2,(__unnamed_3 - __unnamed_2)
__unnamed_2:
        /* <DEDUP_REMOVED lines=26> */
	.type		__unnamed_3,@object
	.size		__unnamed_3,(.L_3 - __unnamed_3)
__unnamed_3:
        /* <DEDUP_REMOVED lines=40> */
        /*0688*/ 	.byte	0x74, 0x65, 0x3a, 0x3a, 0x43, 0x3c, 0x30, 0x3e, 0x3e, 0x3e, 0x3e, 0x5d, 0x00
.L_3:


//--------------------- .nv.shared._ZN7cutlass13device_kernelINS_4gemm6kernel13GemmUniversalIN4cute5tupleIJiiiiEEENS1_10collective13CollectiveMmaINS1_35MainloopSm100TmaUmmaWarpSpecializedILi10ELi2ELi4ENS5_IJNS4_1CILi1EEESB_SB_EEEEENS5_IJNSA_ILi64EEENSA_ILi256EEESE_EEENS_12float_e5m2_tENS5_IJSB_llEEESH_NS5_IJlSB_lEEENS4_8TiledMMAINS4_8MMA_AtomIJNS4_10MMA_TraitsINS4_19SM100_MMA_F8F6F4_SSEJSH_SH_fSE_SF_NS4_17integral_constantINS4_4UMMA5MajorELSQ_1EEENSO_ISQ_LSQ_0EEENSO_INSP_7ScaleInELST_0EEESU_EEEEEENS4_6LayoutISC_NS5_IJNSA_ILi0EEESY_SY_EEEEENS5_IJNS4_10UnderscoreES11_S11_EEEEENS4_13SM90_TMA_LOADENS4_14ComposedLayoutINS4_7SwizzleILi2ELi4ELi3EEENS4_18smem_ptr_flag_bitsILi8EEENSX_INS5_IJSE_NSA_ILi8EEEEEENS5_IJSB_SE_EEEEEEEvNS4_8identityES14_NS15_IS17_S19_NSX_INS5_IJS1A_SE_EEENS5_IJSE_SB_EEEEEEEvS1F_EENS_8epilogue10collective18CollectiveEpilogueINS1L_23Sm100TmaWarpSpecializedILi4ELi2ELi32ELb0ELb0EEEJSG_NS5_IJNSX_ISE_SB_EES1Q_EEESH_SJ_SH_SJ_NS1L_6fusion15FusionCallbacksIS1P_NS1S_17LinearCombinationISH_fSH_fLNS_15FloatRoundStyleE2EEESG_S1R_JEEENS4_5SM1004TMEM4LOAD26SM100_TMEM_LOAD_16dp32b32xES14_S1J_NS4_39AutoVectorizingCopyWithAssumedAlignmentILi128EEENS4_14SM90_TMA_STOREES1J_S23_S23_EEEvvEEEEvNT_6ParamsE --------------------------
	.section	.nv.shared._ZN7cutlass13device_kernelINS_4gemm6kernel13GemmUniversalIN4cute5tupleIJiiiiEEENS1_10collective13CollectiveMmaINS1_35MainloopSm100TmaUmmaWarpSpecializedILi10ELi2ELi4ENS5_IJNS4_1CILi1EEESB_SB_EEEEENS5_IJNSA_ILi64EEENSA_ILi256EEESE_EEENS_12float_e5m2_tENS5_IJSB_llEEESH_NS5_IJlSB_lEEENS4_8TiledMMAINS4_8MMA_AtomIJNS4_10MMA_TraitsINS4_19SM100_MMA_F8F6F4_SSEJSH_SH_fSE_SF_NS4_17integral_constantINS4_4UMMA5MajorELSQ_1EEENSO_ISQ_LSQ_0EEENSO_INSP_7ScaleInELST_0EEESU_EEEEEENS4_6LayoutISC_NS5_IJNSA_ILi0EEESY_SY_EEEEENS5_IJNS4_10UnderscoreES11_S11_EEEEENS4_13SM90_TMA_LOADENS4_14ComposedLayoutINS4_7SwizzleILi2ELi4ELi3EEENS4_18smem_ptr_flag_bitsILi8EEENSX_INS5_IJSE_NSA_ILi8EEEEEENS5_IJSB_SE_EEEEEEEvNS4_8identityES14_NS15_IS17_S19_NSX_INS5_IJS1A_SE_EEENS5_IJSE_SB_EEEEEEEvS1F_EENS_8epilogue10collective18CollectiveEpilogueINS1L_23Sm100TmaWarpSpecializedILi4ELi2ELi32ELb0ELb0EEEJSG_NS5_IJNSX_ISE_SB_EES1Q_EEESH_SJ_SH_SJ_NS1L_6fusion15FusionCallbacksIS1P_NS1S_17LinearCombinationISH_fSH_fLNS_15FloatRoundStyleE2EEESG_S1R_JEEENS4_5SM1004TMEM4LOAD26SM100_TMEM_LOAD_16dp32b32xES14_S1J_NS4_39AutoVectorizingCopyWithAssumedAlignmentILi128EEENS4_14SM90_TMA_STOREES1J_S23_S23_EEEvvEEEEvNT_6ParamsE,"aw",@nobits
	.sectionflags	@""
	.align	16
	.zero		1024


//--------------------- .nv.shared.reserved.0     --------------------------
	.section	.nv.shared.reserved.0,"aw",@nobits
	.weak		__nv_reservedSMEM_offset_0_alias
	.size		__nv_reservedSMEM_offset_0_alias, 0, 64
	.other		__nv_reservedSMEM_offset_0_alias,@"STO_CUDA_RESERVED_SHARED STV_DEFAULT"
__nv_reservedSMEM_offset_0_alias:
	.zero		0
.nv.shared.reserved.0:
	.zero		64
	.weak		__nv_reservedSMEM_tcgen05_partition
	.type		__nv_reservedSMEM_tcgen05_partition,@object
	.size		__nv_reservedSMEM_tcgen05_partition,(.L_0 - __nv_reservedSMEM_tcgen05_partition)
__nv_reservedSMEM_tcgen05_partition:
	.zero		32
.L_0:


//--------------------- .nv.global                --------------------------
	.section	.nv.global,"aw",@nobits
.nv.global:
	.type		_ZN40_INTERNAL_4ded35ac_4_k_cu_360370b9_318544cute1_E,@object
	.size		_ZN40_INTERNAL_4ded35ac_4_k_cu_360370b9_318544cute1_E,(_ZN40_INTERNAL_4ded35ac_4_k_cu_360370b9_318544cuda3std3__45__cpo6cbeginE - _ZN40_INTERNAL_4ded35ac_4_k_cu_360370b9_318544cute1_E)
_ZN40_INTERNAL_4ded35ac_4_k_cu_360370b9_318544cute1_E:
	.zero		1
	.type		_ZN40_INTERNAL_4ded35ac_4_k_cu_360370b9_318544cuda3std3__45__cpo6cbeginE,@object
	.size		_ZN40_INTERNAL_4ded35ac_4_k_cu_360370b9_318544cuda3std3__45__cpo6cbeginE,(_ZN40_INTERNAL_4ded35ac_4_k_cu_360370b9_318544cuda3std3__48in_placeE - _ZN40_INTERNAL_4ded35ac_4_k_cu_360370b9_318544cuda3std3__45__cpo6cbeginE)
_ZN40_INTERNAL_4ded35ac_4_k_cu_360370b9_318544cuda3std3__45__cpo6cbeginE:
	.zero		1
	.type		_ZN40_INTERNAL_4ded35ac_4_k_cu_360370b9_318544cuda3std3__48in_placeE,@object
	.size		_ZN40_INTERNAL_4ded35ac_4_k_cu_360370b9_318544cuda3std3__48in_placeE,(_ZN40_INTERNAL_4ded35ac_4_k_cu_360370b9_318544cuda3std6ranges3__45__cpo9iter_moveE - _ZN40_INTERNAL_4ded35ac_4_k_cu_360370b9_318544cuda3std3__48in_placeE)
_ZN40_INTERNAL_4ded35ac_4_k_cu_360370b9_318544cuda3std3__48in_placeE:
	.zero		1
	.type		_ZN40_INTERNAL_4ded35ac_4_k_cu_360370b9_318544cuda3std6ranges3__45__cpo9iter_moveE,@object
	.size		_ZN40_INTERNAL_4ded35ac_4_k_cu_360370b9_318544cuda3std6ranges3__45__cpo9iter_moveE,(_ZN40_INTERNAL_4ded35ac_4_k_cu_360370b9_318544cuda3std3__45__cpo5beginE - _ZN40_INTERNAL_4ded35ac_4_k_cu_360370b9_318544cuda3std6ranges3__45__cpo9iter_moveE)
_ZN40_INTERNAL_4ded35ac_4_k_cu_360370b9_318544cuda3std6ranges3__45__cpo9iter_moveE:
	.zero		1
	.type		_ZN40_INTERNAL_4ded35ac_4_k_cu_360370b9_318544cuda3std3__45__cpo5beginE,@object
	.size		_ZN40_INTERNAL_4ded35ac_4_k_cu_360370b9_318544cuda3std3__45__cpo5beginE,(_ZN40_INTERNAL_4ded35ac_4_k_cu_360370b9_318544cuda3std3__442_GLOBAL__N__4ded35ac_4_k_cu_360370b9_318546ignoreE - _ZN40_INTERNAL_4ded35ac_4_k_cu_360370b9_318544cuda3std3__45__cpo5beginE)
_ZN40_INTERNAL_4ded35ac_4_k_cu_360370b9_318544cuda3std3__45__cpo5beginE:
	.zero		1
	.type		_ZN40_INTERNAL_4ded35ac_4_k_cu_360370b9_318544cuda3std3__442_GLOBAL__N__4ded35ac_4_k_cu_360370b9_318546ignoreE,@object
	.size		_ZN40_INTERNAL_4ded35ac_4_k_cu_360370b9_318544cuda3std3__442_GLOBAL__N__4ded35ac_4_k_cu_360370b9_318546ignoreE,(_ZN40_INTERNAL_4ded35ac_4_k_cu_360370b9_318544cute7productE - _ZN40_INTERNAL_4ded35ac_4_k_cu_360370b9_318544cuda3std3__442_GLOBAL__N__4ded35ac_4_k_cu_360370b9_318546ignoreE)
_ZN40_INTERNAL_4ded35ac_4_k_cu_360370b9_318544cuda3std3__442_GLOBAL__N__4ded35ac_4_k_cu_360370b9_318546ignoreE:
	.zero		1
	.type		_ZN40_INTERNAL_4ded35ac_4_k_cu_360370b9_318544cute7productE,@object
	.size		_ZN40_INTERNAL_4ded35ac_4_k_cu_360370b9_318544cute7productE,(_ZN40_INTERNAL_4ded35ac_4_k_cu_360370b9_318544cuda3std3__45__cpo3endE - _ZN40_INTERNAL_4ded35ac_4_k_cu_360370b9_318544cute7productE)
_ZN40_INTERNAL_4ded35ac_4_k_cu_360370b9_318544cute7productE:
	.zero		1
	.type		_ZN40_INTERNAL_4ded35ac_4_k_cu_360370b9_318544cuda3std3__45__cpo3endE,@object
	.size		_ZN40_INTERNAL_4ded35ac_4_k_cu_360370b9_318544cuda3std3__45__cpo3endE,(_ZN40_INTERNAL_4ded35ac_4_k_cu_360370b9_318544cuda3std3__419piecewise_constructE - _ZN40_INTERNAL_4ded35ac_4_k_cu_360370b9_318544cuda3std3__45__cpo3endE)
_ZN40_INTERNAL_4ded35ac_4_k_cu_360370b9_318544cuda3std3__45__cpo3endE:
	.zero		1
	.type		_ZN40_INTERNAL_4ded35ac_4_k_cu_360370b9_318544cuda3std3__419piecewise_constructE,@object
	.size		_ZN40_INTERNAL_4ded35ac_4_k_cu_360370b9_318544cuda3std3__419piecewise_constructE,(_ZN40_INTERNAL_4ded35ac_4_k_cu_360370b9_318544cuda3std3__45__cpo4cendE - _ZN40_INTERNAL_4ded35ac_4_k_cu_360370b9_318544cuda3std3__419piecewise_constructE)
_ZN40_INTERNAL_4ded35ac_4_k_cu_360370b9_318544cuda3std3__419piecewise_constructE:
	.zero		1
	.type		_ZN40_INTERNAL_4ded35ac_4_k_cu_360370b9_318544cuda3std3__45__cpo4cendE,@object
	.size		_ZN40_INTERNAL_4ded35ac_4_k_cu_360370b9_318544cuda3std3__45__cpo4cendE,(_ZN40_INTERNAL_4ded35ac_4_k_cu_360370b9_318544cuda3std6ranges3__45__cpo4swapE - _ZN40_INTERNAL_4ded35ac_4_k_cu_360370b9_318544cuda3std3__45__cpo4cendE)
_ZN40_INTERNAL_4ded35ac_4_k_cu_360370b9_318544cuda3std3__45__cpo4cendE:
	.zero		1
	.type		_ZN40_INTERNAL_4ded35ac_4_k_cu_360370b9_318544cuda3std6ranges3__45__cpo4swapE,@object
	.size		_ZN40_INTERNAL_4ded35ac_4_k_cu_360370b9_318544cuda3std6ranges3__45__cpo4swapE,(.L_11 - _ZN40_INTERNAL_4ded35ac_4_k_cu_360370b9_318544cuda3std6ranges3__45__cpo4swapE)
_ZN40_INTERNAL_4ded35ac_4_k_cu_360370b9_318544cuda3std6ranges3__45__cpo4swapE:
	.zero		1
.L_11:


//--------------------- .nv.constant0._ZN7cutlass13device_kernelINS_4gemm6kernel13GemmUniversalIN4cute5tupleIJiiiiEEENS1_10collective13CollectiveMmaINS1_35MainloopSm100TmaUmmaWarpSpecializedILi10ELi2ELi4ENS5_IJNS4_1CILi1EEESB_SB_EEEEENS5_IJNSA_ILi64EEENSA_ILi256EEESE_EEENS_12float_e5m2_tENS5_IJSB_llEEESH_NS5_IJlSB_lEEENS4_8TiledMMAINS4_8MMA_AtomIJNS4_10MMA_TraitsINS4_19SM100_MMA_F8F6F4_SSEJSH_SH_fSE_SF_NS4_17integral_constantINS4_4UMMA5MajorELSQ_1EEENSO_ISQ_LSQ_0EEENSO_INSP_7ScaleInELST_0EEESU_EEEEEENS4_6LayoutISC_NS5_IJNSA_ILi0EEESY_SY_EEEEENS5_IJNS4_10UnderscoreES11_S11_EEEEENS4_13SM90_TMA_LOADENS4_14ComposedLayoutINS4_7SwizzleILi2ELi4ELi3EEENS4_18smem_ptr_flag_bitsILi8EEENSX_INS5_IJSE_NSA_ILi8EEEEEENS5_IJSB_SE_EEEEEEEvNS4_8identityES14_NS15_IS17_S19_NSX_INS5_IJS1A_SE_EEENS5_IJSE_SB_EEEEEEEvS1F_EENS_8epilogue10collective18CollectiveEpilogueINS1L_23Sm100TmaWarpSpecializedILi4ELi2ELi32ELb0ELb0EEEJSG_NS5_IJNSX_ISE_SB_EES1Q_EEESH_SJ_SH_SJ_NS1L_6fusion15FusionCallbacksIS1P_NS1S_17LinearCombinationISH_fSH_fLNS_15FloatRoundStyleE2EEESG_S1R_JEEENS4_5SM1004TMEM4LOAD26SM100_TMEM_LOAD_16dp32b32xES14_S1J_NS4_39AutoVectorizingCopyWithAssumedAlignmentILi128EEENS4_14SM90_TMA_STOREES1J_S23_S23_EEEvvEEEEvNT_6ParamsE --------------------------
	.section	.nv.constant0._ZN7cutlass13device_kernelINS_4gemm6kernel13GemmUniversalIN4cute5tupleIJiiiiEEENS1_10collective13CollectiveMmaINS1_35MainloopSm100TmaUmmaWarpSpecializedILi10ELi2ELi4ENS5_IJNS4_1CILi1EEESB_SB_EEEEENS5_IJNSA_ILi64EEENSA_ILi256EEESE_EEENS_12float_e5m2_tENS5_IJSB_llEEESH_NS5_IJlSB_lEEENS4_8TiledMMAINS4_8MMA_AtomIJNS4_10MMA_TraitsINS4_19SM100_MMA_F8F6F4_SSEJSH_SH_fSE_SF_NS4_17integral_constantINS4_4UMMA5MajorELSQ_1EEENSO_ISQ_LSQ_0EEENSO_INSP_7ScaleInELST_0EEESU_EEEEEENS4_6LayoutISC_NS5_IJNSA_ILi0EEESY_SY_EEEEENS5_IJNS4_10UnderscoreES11_S11_EEEEENS4_13SM90_TMA_LOADENS4_14ComposedLayoutINS4_7SwizzleILi2ELi4ELi3EEENS4_18smem_ptr_flag_bitsILi8EEENSX_INS5_IJSE_NSA_ILi8EEEEEENS5_IJSB_SE_EEEEEEEvNS4_8identityES14_NS15_IS17_S19_NSX_INS5_IJS1A_SE_EEENS5_IJSE_SB_EEEEEEEvS1F_EENS_8epilogue10collective18CollectiveEpilogueINS1L_23Sm100TmaWarpSpecializedILi4ELi2ELi32ELb0ELb0EEEJSG_NS5_IJNSX_ISE_SB_EES1Q_EEESH_SJ_SH_SJ_NS1L_6fusion15FusionCallbacksIS1P_NS1S_17LinearCombinationISH_fSH_fLNS_15FloatRoundStyleE2EEESG_S1R_JEEENS4_5SM1004TMEM4LOAD26SM100_TMEM_LOAD_16dp32b32xES14_S1J_NS4_39AutoVectorizingCopyWithAssumedAlignmentILi128EEENS4_14SM90_TMA_STOREES1J_S23_S23_EEEvvEEEEvNT_6ParamsE,"a",@progbits
	.sectionflags	@""
	.align	4
.nv.constant0._ZN7cutlass13device_kernelINS_4gemm6kernel13GemmUniversalIN4cute5tupleIJiiiiEEENS1_10collective13CollectiveMmaINS1_35MainloopSm100TmaUmmaWarpSpecializedILi10ELi2ELi4ENS5_IJNS4_1CILi1EEESB_SB_EEEEENS5_IJNSA_ILi64EEENSA_ILi256EEESE_EEENS_12float_e5m2_tENS5_IJSB_llEEESH_NS5_IJlSB_lEEENS4_8TiledMMAINS4_8MMA_AtomIJNS4_10MMA_TraitsINS4_19SM100_MMA_F8F6F4_SSEJSH_SH_fSE_SF_NS4_17integral_constantINS4_4UMMA5MajorELSQ_1EEENSO_ISQ_LSQ_0EEENSO_INSP_7ScaleInELST_0EEESU_EEEEEENS4_6LayoutISC_NS5_IJNSA_ILi0EEESY_SY_EEEEENS5_IJNS4_10UnderscoreES11_S11_EEEEENS4_13SM90_TMA_LOADENS4_14ComposedLayoutINS4_7SwizzleILi2ELi4ELi3EEENS4_18smem_ptr_flag_bitsILi8EEENSX_INS5_IJSE_NSA_ILi8EEEEEENS5_IJSB_SE_EEEEEEEvNS4_8identityES14_NS15_IS17_S19_NSX_INS5_IJS1A_SE_EEENS5_IJSE_SB_EEEEEEEvS1F_EENS_8epilogue10collective18CollectiveEpilogueINS1L_23Sm100TmaWarpSpecializedILi4ELi2ELi32ELb0ELb0EEEJSG_NS5_IJNSX_ISE_SB_EES1Q_EEESH_SJ_SH_SJ_NS1L_6fusion15FusionCallbacksIS1P_NS1S_17LinearCombinationISH_fSH_fLNS_15FloatRoundStyleE2EEESG_S1R_JEEENS4_5SM1004TMEM4LOAD26SM100_TMEM_LOAD_16dp32b32xES14_S1J_NS4_39AutoVectorizingCopyWithAssumedAlignmentILi128EEENS4_14SM90_TMA_STOREES1J_S23_S23_EEEvvEEEEvNT_6ParamsE:
	.zero		2944


//--------------------- SYMBOLS --------------------------

	.type		.nv.reservedSmem.offset0,@object
	.size		.nv.reservedSmem.offset0,0x4
	.type		.nv.reservedSmem.cap,@object
	.size		.nv.reservedSmem.cap,0x4
	.type		__assertfail,@function
